def attn_fwd(
    Q,
    K,
    V,
    Out,
    Lse,
    sm_scale,
    stride_qz,
    stride_qh,
    stride_qm,
    stride_qk,
    stride_kz,
    stride_kh,
    stride_kn,
    stride_kk,
    stride_vz,
    stride_vh,
    stride_vn,
    stride_vk,
    stride_oz,
    stride_oh,
    stride_om,
    stride_ok,
    seqlen_q,
    seqlen_k,
    BLOCK_M: tl.constexpr,
    BLOCK_N: tl.constexpr,
    HEAD_DIM: tl.constexpr,
    CAUSAL: tl.constexpr,
):
    start_m = tl.program_id(0)
    off_hz = tl.program_id(1)
    q_off = off_hz * stride_qh
    k_off = off_hz * stride_kh
    v_off = off_hz * stride_vh
    offs_m = start_m * BLOCK_M + tl.arange(0, BLOCK_M)
    offs_d = tl.arange(0, HEAD_DIM)
    offs_n = tl.arange(0, BLOCK_N)
    q_ptrs = Q + q_off + offs_m[:, None] * stride_qm + offs_d[None, :] * stride_qk
    k_ptrs = K + k_off + offs_d[:, None] * stride_kk + offs_n[None, :] * stride_kn
    v_ptrs = V + v_off + offs_n[:, None] * stride_vn + offs_d[None, :] * stride_vk
    m_i = tl.full([BLOCK_M], float("-inf"), dtype=tl.float32)
    l_i = tl.zeros([BLOCK_M], dtype=tl.float32) + 1.0
    acc = tl.zeros([BLOCK_M, HEAD_DIM], dtype=tl.float32)
    q = tl.load(q_ptrs)
    acc, l_i, m_i = _attn_fwd_inner(
        acc,
        l_i,
        m_i,
        q,
        k_ptrs,
        v_ptrs,
        sm_scale,
        stride_kn,
        stride_vn,
        start_m,
        seqlen_k,
        BLOCK_M,
        BLOCK_N,
        HEAD_DIM,
        CAUSAL,
    )
    acc = acc / l_i[:, None]
    lse = m_i + tl.math.log2(l_i) / 1.4426950408889634
    o_ptrs = (
        Out
        + off_hz * stride_oh
        + offs_m[:, None] * stride_om
        + offs_d[None, :] * stride_ok
    )
    tl.store(o_ptrs, acc.to(Out.dtype.element_ty))
    tl.store(Lse + off_hz * seqlen_q + offs_m, lse)

# config = {"BLOCK_M": 256, "BLOCK_N": 64, "HEAD_DIM": 64, "arch": "sm_100", "causal": false, "dtype": "bf16", "num_stages": 2, "num_warps": 8}
# arch = sm_100


// ===== COMPILED SASS (sm_100a) =====

	.target	sm_100a

	.elftype	@"ET_EXEC"


//--------------------- .note.nv.tkinfo           --------------------------
	.section	.note.nv.tkinfo,"",@"SHT_NOTE"
	.sectionflags	@"SHF_NOTE_NV_TKINFO"
	.tkinfo
        /*0018*/ 	.word	0x00000081
        /*0030*/ 	.string	""
        /*0030*/ 	.string	"ptxas-blackwell"
        /*0030*/ 	.string	"Cuda compilation tools, release 12.9, V12.9.86"
        /*0030*/ 	.string	"Build cuda_12.9.r12.9/compiler.36037853_0"
        /*0030*/ 	.string	"-v  -suppress-debug-info  -lineinfo  -arch sm_100a "



//--------------------- .note.nv.cuver            --------------------------
	.section	.note.nv.cuver,"",@"SHT_NOTE"
	.sectionflags	@"SHF_NOTE_NV_CUVER"
        /*0018*/ 	.short	0x0001
        /*001a*/ 	.short	0x0064
        /*001c*/ 	.short	0x0001
        /*001e*/ 	.short	0x0000
        /*0020*/ 	.short	0x0001
        /*0022*/ 	.short	0x0000


//--------------------- .nv.info                  --------------------------
	.section	.nv.info,"",@"SHT_CUDA_INFO"
	.align	4


	//----- nvinfo : EIATTR_REGCOUNT
	.align		4
        /*0000*/ 	.byte	0x04, 0x2f
        /*0002*/ 	.short	(.L_5 - .L_4)
	.align		4
.L_4:
        /*0004*/ 	.word	index@(attn_fwd)
        /*0008*/ 	.word	0x000000d4


	//----- nvinfo : EIATTR_FRAME_SIZE
	.align		4
.L_5:
        /*000c*/ 	.byte	0x04, 0x11
        /*000e*/ 	.short	(.L_7 - .L_6)
	.align		4
.L_6:
        /*0010*/ 	.word	index@($__internal_2_$__cuda_sm10x_tcgen05_guardrail_trap_unallocated_columns_being_dealloced)
        /*0014*/ 	.word	0x00000000


	//----- nvinfo : EIATTR_FRAME_SIZE
	.align		4
.L_7:
        /*0018*/ 	.byte	0x04, 0x11
        /*001a*/ 	.short	(.L_9 - .L_8)
	.align		4
.L_8:
        /*001c*/ 	.word	index@($__internal_1_$__cuda_sm10x_tcgen05_guardrail_trap_phase_invalid_during_alloc)
        /*0020*/ 	.word	0x00000000


	//----- nvinfo : EIATTR_FRAME_SIZE
	.align		4
.L_9:
        /*0024*/ 	.byte	0x04, 0x11
        /*0026*/ 	.short	(.L_11 - .L_10)
	.align		4
.L_10:
        /*0028*/ 	.word	index@($__internal_0_$__cuda_sm10x_tcgen05_guardrail_trap_col_being_dealloced_not_returned_by_alloc)
        /*002c*/ 	.word	0x00000000


	//----- nvinfo : EIATTR_FRAME_SIZE
	.align		4
.L_11:
        /*0030*/ 	.byte	0x04, 0x11
        /*0032*/ 	.short	(.L_13 - .L_12)
	.align		4
.L_12:
        /*0034*/ 	.word	index@(attn_fwd)
        /*0038*/ 	.word	0x00000000


	//----- nvinfo : EIATTR_MIN_STACK_SIZE
	.align		4
.L_13:
        /*003c*/ 	.byte	0x04, 0x12
        /*003e*/ 	.short	(.L_15 - .L_14)
	.align		4
.L_14:
        /*0040*/ 	.word	index@(attn_fwd)
        /*0044*/ 	.word	0x00000000
.L_15:


//--------------------- .nv.info.attn_fwd         --------------------------
	.section	.nv.info.attn_fwd,"",@"SHT_CUDA_INFO"
	.sectionflags	@""
	.align	4


	//----- nvinfo : EIATTR_CUDA_API_VERSION
	.align		4
        /*0000*/ 	.byte	0x04, 0x37
        /*0002*/ 	.short	(.L_17 - .L_16)
.L_16:
        /*0004*/ 	.word	0x00000081


	//----- nvinfo : EIATTR_KPARAM_INFO
	.align		4
.L_17:
        /*0008*/ 	.byte	0x04, 0x17
        /*000a*/ 	.short	(.L_19 - .L_18)
.L_18:
        /*000c*/ 	.word	0x00000000
        /*0010*/ 	.short	0x0019
        /*0012*/ 	.short	0x0080
        /*0014*/ 	.byte	0x00, 0xf4, 0x21, 0x00


	//----- nvinfo : EIATTR_KPARAM_INFO
	.align		4
.L_19:
        /*0018*/ 	.byte	0x04, 0x17
        /*001a*/ 	.short	(.L_21 - .L_20)
.L_20:
        /*001c*/ 	.word	0x00000000
        /*0020*/ 	.short	0x0018
        /*0022*/ 	.short	0x0078
        /*0024*/ 	.byte	0x00, 0xf4, 0x21, 0x00


	//----- nvinfo : EIATTR_KPARAM_INFO
	.align		4
.L_21:
        /*0028*/ 	.byte	0x04, 0x17
        /*002a*/ 	.short	(.L_23 - .L_22)
.L_22:
        /*002c*/ 	.word	0x00000000
        /*0030*/ 	.short	0x0017
        /*0032*/ 	.short	0x0070
        /*0034*/ 	.byte	0x00, 0xf0, 0x11, 0x00


	//----- nvinfo : EIATTR_KPARAM_INFO
	.align		4
.L_23:
        /*0038*/ 	.byte	0x04, 0x17
        /*003a*/ 	.short	(.L_25 - .L_24)
.L_24:
        /*003c*/ 	.word	0x00000000
        /*0040*/ 	.short	0x0016
        /*0042*/ 	.short	0x006c
        /*0044*/ 	.byte	0x00, 0xf0, 0x11, 0x00


	//----- nvinfo : EIATTR_KPARAM_INFO
	.align		4
.L_25:
        /*0048*/ 	.byte	0x04, 0x17
        /*004a*/ 	.short	(.L_27 - .L_26)
.L_26:
        /*004c*/ 	.word	0x00000000
        /*0050*/ 	.short	0x0015
        /*0052*/ 	.short	0x0068
        /*0054*/ 	.byte	0x00, 0xf0, 0x11, 0x00


	//----- nvinfo : EIATTR_KPARAM_INFO
	.align		4
.L_27:
        /*0058*/ 	.byte	0x04, 0x17
        /*005a*/ 	.short	(.L_29 - .L_28)
.L_28:
        /*005c*/ 	.word	0x00000000
        /*0060*/ 	.short	0x0014
        /*0062*/ 	.short	0x0064
        /*0064*/ 	.byte	0x00, 0xf0, 0x11, 0x00


	//----- nvinfo : EIATTR_KPARAM_INFO
	.align		4
.L_29:
        /*0068*/ 	.byte	0x04, 0x17
        /*006a*/ 	.short	(.L_31 - .L_30)
.L_30:
        /*006c*/ 	.word	0x00000000
        /*0070*/ 	.short	0x0013
        /*0072*/ 	.short	0x0060
        /*0074*/ 	.byte	0x00, 0xf0, 0x11, 0x00


	//----- nvinfo : EIATTR_KPARAM_INFO
	.align		4
.L_31:
        /*0078*/ 	.byte	0x04, 0x17
        /*007a*/ 	.short	(.L_33 - .L_32)
.L_32:
        /*007c*/ 	.word	0x00000000
        /*0080*/ 	.short	0x0012
        /*0082*/ 	.short	0x005c
        /*0084*/ 	.byte	0x00, 0xf0, 0x11, 0x00


	//----- nvinfo : EIATTR_KPARAM_INFO
	.align		4
.L_33:
        /*0088*/ 	.byte	0x04, 0x17
        /*008a*/ 	.short	(.L_35 - .L_34)
.L_34:
        /*008c*/ 	.word	0x00000000
        /*0090*/ 	.short	0x0011
        /*0092*/ 	.short	0x0058
        /*0094*/ 	.byte	0x00, 0xf0, 0x11, 0x00


	//----- nvinfo : EIATTR_KPARAM_INFO
	.align		4
.L_35:
        /*0098*/ 	.byte	0x04, 0x17
        /*009a*/ 	.short	(.L_37 - .L_36)
.L_36:
        /*009c*/ 	.word	0x00000000
        /*00a0*/ 	.short	0x0010
        /*00a2*/ 	.short	0x0054
        /*00a4*/ 	.byte	0x00, 0xf0, 0x11, 0x00


	//----- nvinfo : EIATTR_KPARAM_INFO
	.align		4
.L_37:
        /*00a8*/ 	.byte	0x04, 0x17
        /*00aa*/ 	.short	(.L_39 - .L_38)
.L_38:
        /*00ac*/ 	.word	0x00000000
        /*00b0*/ 	.short	0x000f
        /*00b2*/ 	.short	0x0050
        /*00b4*/ 	.byte	0x00, 0xf0, 0x11, 0x00


	//----- nvinfo : EIATTR_KPARAM_INFO
	.align		4
.L_39:
        /*00b8*/ 	.byte	0x04, 0x17
        /*00ba*/ 	.short	(.L_41 - .L_40)
.L_40:
        /*00bc*/ 	.word	0x00000000
        /*00c0*/ 	.short	0x000e
        /*00c2*/ 	.short	0x004c
        /*00c4*/ 	.byte	0x00, 0xf0, 0x11, 0x00


	//----- nvinfo : EIATTR_KPARAM_INFO
	.align		4
.L_41:
        /*00c8*/ 	.byte	0x04, 0x17
        /*00ca*/ 	.short	(.L_43 - .L_42)
.L_42:
        /*00cc*/ 	.word	0x00000000
        /*00d0*/ 	.short	0x000d
        /*00d2*/ 	.short	0x0048
        /*00d4*/ 	.byte	0x00, 0xf0, 0x11, 0x00


	//----- nvinfo : EIATTR_KPARAM_INFO
	.align		4
.L_43:
        /*00d8*/ 	.byte	0x04, 0x17
        /*00da*/ 	.short	(.L_45 - .L_44)
.L_44:
        /*00dc*/ 	.word	0x00000000
        /*00e0*/ 	.short	0x000c
        /*00e2*/ 	.short	0x0044
        /*00e4*/ 	.byte	0x00, 0xf0, 0x11, 0x00


	//----- nvinfo : EIATTR_KPARAM_INFO
	.align		4
.L_45:
        /*00e8*/ 	.byte	0x04, 0x17
        /*00ea*/ 	.short	(.L_47 - .L_46)
.L_46:
        /*00ec*/ 	.word	0x00000000
        /*00f0*/ 	.short	0x000b
        /*00f2*/ 	.short	0x0040
        /*00f4*/ 	.byte	0x00, 0xf0, 0x11, 0x00


	//----- nvinfo : EIATTR_KPARAM_INFO
	.align		4
.L_47:
        /*00f8*/ 	.byte	0x04, 0x17
        /*00fa*/ 	.short	(.L_49 - .L_48)
.L_48:
        /*00fc*/ 	.word	0x00000000
        /*0100*/ 	.short	0x000a
        /*0102*/ 	.short	0x003c
        /*0104*/ 	.byte	0x00, 0xf0, 0x11, 0x00


	//----- nvinfo : EIATTR_KPARAM_INFO
	.align		4
.L_49:
        /*0108*/ 	.byte	0x04, 0x17
        /*010a*/ 	.short	(.L_51 - .L_50)
.L_50:
        /*010c*/ 	.word	0x00000000
        /*0110*/ 	.short	0x0009
        /*0112*/ 	.short	0x0038
        /*0114*/ 	.byte	0x00, 0xf0, 0x11, 0x00


	//----- nvinfo : EIATTR_KPARAM_INFO
	.align		4
.L_51:
        /*0118*/ 	.byte	0x04, 0x17
        /*011a*/ 	.short	(.L_53 - .L_52)
.L_52:
        /*011c*/ 	.word	0x00000000
        /*0120*/ 	.short	0x0008
        /*0122*/ 	.short	0x0034
        /*0124*/ 	.byte	0x00, 0xf0, 0x11, 0x00


	//----- nvinfo : EIATTR_KPARAM_INFO
	.align		4
.L_53:
        /*0128*/ 	.byte	0x04, 0x17
        /*012a*/ 	.short	(.L_55 - .L_54)
.L_54:
        /*012c*/ 	.word	0x00000000
        /*0130*/ 	.short	0x0007
        /*0132*/ 	.short	0x0030
        /*0134*/ 	.byte	0x00, 0xf0, 0x11, 0x00


	//----- nvinfo : EIATTR_KPARAM_INFO
	.align		4
.L_55:
        /*0138*/ 	.byte	0x04, 0x17
        /*013a*/ 	.short	(.L_57 - .L_56)
.L_56:
        /*013c*/ 	.word	0x00000000
        /*0140*/ 	.short	0x0006
        /*0142*/ 	.short	0x002c
        /*0144*/ 	.byte	0x00, 0xf0, 0x11, 0x00


	//----- nvinfo : EIATTR_KPARAM_INFO
	.align		4
.L_57:
        /*0148*/ 	.byte	0x04, 0x17
        /*014a*/ 	.short	(.L_59 - .L_58)
.L_58:
        /*014c*/ 	.word	0x00000000
        /*0150*/ 	.short	0x0005
        /*0152*/ 	.short	0x0028
        /*0154*/ 	.byte	0x00, 0xf0, 0x11, 0x00


	//----- nvinfo : EIATTR_KPARAM_INFO
	.align		4
.L_59:
        /*0158*/ 	.byte	0x04, 0x17
        /*015a*/ 	.short	(.L_61 - .L_60)
.L_60:
        /*015c*/ 	.word	0x00000000
        /*0160*/ 	.short	0x0004
        /*0162*/ 	.short	0x0020
        /*0164*/ 	.byte	0x00, 0xf4, 0x21, 0x00


	//----- nvinfo : EIATTR_KPARAM_INFO
	.align		4
.L_61:
        /*0168*/ 	.byte	0x04, 0x17
        /*016a*/ 	.short	(.L_63 - .L_62)
.L_62:
        /*016c*/ 	.word	0x00000000
        /*0170*/ 	.short	0x0003
        /*0172*/ 	.short	0x0018
        /*0174*/ 	.byte	0x00, 0xf4, 0x21, 0x00


	//----- nvinfo : EIATTR_KPARAM_INFO
	.align		4
.L_63:
        /*0178*/ 	.byte	0x04, 0x17
        /*017a*/ 	.short	(.L_65 - .L_64)
.L_64:
        /*017c*/ 	.word	0x00000000
        /*0180*/ 	.short	0x0002
        /*0182*/ 	.short	0x0010
        /*0184*/ 	.byte	0x00, 0xf4, 0x21, 0x00


	//----- nvinfo : EIATTR_KPARAM_INFO
	.align		4
.L_65:
        /*0188*/ 	.byte	0x04, 0x17
        /*018a*/ 	.short	(.L_67 - .L_66)
.L_66:
        /*018c*/ 	.word	0x00000000
        /*0190*/ 	.short	0x0001
        /*0192*/ 	.short	0x0008
        /*0194*/ 	.byte	0x00, 0xf4, 0x21, 0x00


	//----- nvinfo : EIATTR_KPARAM_INFO
	.align		4
.L_67:
        /*0198*/ 	.byte	0x04, 0x17
        /*019a*/ 	.short	(.L_69 - .L_68)
.L_68:
        /*019c*/ 	.word	0x00000000
        /*01a0*/ 	.short	0x0000
        /*01a2*/ 	.short	0x0000
        /*01a4*/ 	.byte	0x00, 0xf4, 0x21, 0x00


	//----- nvinfo : EIATTR_AT_ENTRY_FRAGMENTS
	.align		4
.L_69:
        /*01a8*/ 	.byte	0x04, 0x4f
        /*01aa*/ 	.short	(.L_71 - .L_70)


	//   ....[0]....
.L_70:
        /*01ac*/ 	.word	0x00000004


	//----- nvinfo : EIATTR_RESERVED_SMEM_USED
	.align		4
.L_71:
        /*01b0*/ 	.byte	0x01, 0x41
	.zero		2


	//----- nvinfo : EIATTR_SPARSE_MMA_MASK
	.align		4
        /*01b4*/ 	.byte	0x03, 0x50
        /*01b6*/ 	.short	0x0000


	//----- nvinfo : EIATTR_TCGEN05_1CTA_USED
	.align		4
        /*01b8*/ 	.byte	0x01, 0x51
	.zero		2


	//----- nvinfo : EIATTR_MAXREG_COUNT
	.align		4
        /*01bc*/ 	.byte	0x03, 0x1b
        /*01be*/ 	.short	0x00ff


	//----- nvinfo : EIATTR_NUM_BARRIERS
	.align		4
        /*01c0*/ 	.byte	0x02, 0x4c
        /*01c2*/ 	.byte	0x01
	.zero		1


	//----- nvinfo : EIATTR_INT_WARP_WIDE_INSTR_OFFSETS
	.align		4
        /*01c4*/ 	.byte	0x04, 0x31
        /*01c6*/ 	.short	(.L_73 - .L_72)


	//   ....[0]....
.L_72:
        /*01c8*/ 	.word	0x00001b50


	//   ....[1]....
        /*01cc*/ 	.word	0x00001c40


	//   ....[2]....
        /*01d0*/ 	.word	0x000022d0


	//   ....[3]....
        /*01d4*/ 	.word	0x00002380


	//   ....[4]....
        /*01d8*/ 	.word	0x00005590


	//   ....[5]....
        /*01dc*/ 	.word	0x0000a4b0


	//   ....[6]....
        /*01e0*/ 	.word	0x0000a500


	//----- nvinfo : EIATTR_COOP_GROUP_MASK_REGIDS
	.align		4
.L_73:
        /*01e4*/ 	.byte	0x04, 0x29
        /*01e6*/ 	.short	(.L_75 - .L_74)


	//   ....[0]....
.L_74:
        /*01e8*/ 	.word	0xffffffff


	//   ....[1]....
        /*01ec*/ 	.word	0xffffffff


	//   ....[2]....
        /*01f0*/ 	.word	0xffffffff


	//   ....[3]....
        /*01f4*/ 	.word	0xffffffff


	//----- nvinfo : EIATTR_COOP_GROUP_INSTR_OFFSETS
	.align		4
.L_75:
        /*01f8*/ 	.byte	0x04, 0x28
        /*01fa*/ 	.short	(.L_77 - .L_76)


	//   ....[0]....
.L_76:
        /*01fc*/ 	.word	0x00000050


	//   ....[1]....
        /*0200*/ 	.word	0x00000310


	//   ....[2]....
        /*0204*/ 	.word	0x0000a340


	//   ....[3]....
        /*0208*/ 	.word	0x0000a5b0


	//----- nvinfo : EIATTR_VRC_CTA_INIT_COUNT
	.align		4
.L_77:
        /*020c*/ 	.byte	0x02, 0x4a
        /*020e*/ 	.byte	0x80
	.zero		1


	//----- nvinfo : EIATTR_MBARRIER_INSTR_OFFSETS
	.align		4
        /*0210*/ 	.byte	0x04, 0x39
        /*0212*/ 	.short	(.L_79 - .L_78)


	//   ....[0]....
.L_78:
        /*0214*/ 	.word	0x00002180
        /*0218*/ 	.word	0x000000ff
        /*021c*/ 	.word	0x00000000
        /*0220*/ 	.short	0x0100
        /*0222*/ 	.byte	0x0a
	.zero		1


	//   ....[1]....
        /*0224*/ 	.word	0x00002370
        /*0228*/ 	.word	0x000000ff
        /*022c*/ 	.word	0x0000e008
        /*0230*/ 	.short	0x0100
        /*0232*/ 	.byte	0x07
	.zero		1


	//   ....[2]....
        /*0234*/ 	.word	0x000024d0
        /*0238*/ 	.word	0x000000ff
        /*023c*/ 	.word	0x0000a000
        /*0240*/ 	.short	0x0100
        /*0242*/ 	.byte	0x07
	.zero		1


	//   ....[3]....
        /*0244*/ 	.word	0x00002880
        /*0248*/ 	.word	0x000000ff
        /*024c*/ 	.word	0x0000a000
        /*0250*/ 	.short	0x010a
        /*0252*/ 	.byte	0x07
	.zero		1


	//   ....[4]....
        /*0254*/ 	.word	0x000029b0
        /*0258*/ 	.word	0x000000ff
        /*025c*/ 	.word	0x0000a000
        /*0260*/ 	.short	0x0108
        /*0262*/ 	.byte	0x07
	.zero		1


	//   ....[5]....
        /*0264*/ 	.word	0x000056d0
        /*0268*/ 	.word	0x000000ff
        /*026c*/ 	.word	0x0000e010
        /*0270*/ 	.short	0x0100
        /*0272*/ 	.byte	0x07
	.zero		1


	//   ....[6]....
        /*0274*/ 	.word	0x00005920
        /*0278*/ 	.word	0x000000ff
        /*027c*/ 	.word	0x0000e010
        /*0280*/ 	.short	0x010a
        /*0282*/ 	.byte	0x07
	.zero		1


	//   ....[7]....
        /*0284*/ 	.word	0x00005980
        /*0288*/ 	.word	0x000000ff
        /*028c*/ 	.word	0x0000e010
        /*0290*/ 	.short	0x0108
        /*0292*/ 	.byte	0x07
	.zero		1


	//   ....[8]....
        /*0294*/ 	.word	0x000059f0
        /*0298*/ 	.word	0x000000ff
        /*029c*/ 	.word	0x00000000
        /*02a0*/ 	.short	0x010a
        /*02a2*/ 	.byte	0x0a
	.zero		1


	//   ....[9]....
        /*02a4*/ 	.word	0x00007ea0
        /*02a8*/ 	.word	0x000000ff
        /*02ac*/ 	.word	0x00000000
        /*02b0*/ 	.short	0x010a
        /*02b2*/ 	.byte	0x0a
	.zero		1


	//   ....[10]....
        /*02b4*/ 	.word	0x00008010
        /*02b8*/ 	.word	0x000000ff
        /*02bc*/ 	.word	0x0000e000
        /*02c0*/ 	.short	0x0108
        /*02c2*/ 	.byte	0x07
	.zero		1


	//   ....[11]....
        /*02c4*/ 	.word	0x00008140
        /*02c8*/ 	.word	0x000000ff
        /*02cc*/ 	.word	0x0000e008
        /*02d0*/ 	.short	0x0108
        /*02d2*/ 	.byte	0x07
	.zero		1


	//   ....[12]....
        /*02d4*/ 	.word	0x0000a5d0
        /*02d8*/ 	.word	0x000000ff
        /*02dc*/ 	.word	0x0000a000
        /*02e0*/ 	.short	0x010a
        /*02e2*/ 	.byte	0x07
	.zero		1


	//   ....[13]....
        /*02e4*/ 	.word	0x0000a600
        /*02e8*/ 	.word	0x000000ff
        /*02ec*/ 	.word	0x0000e010
        /*02f0*/ 	.short	0x010a
        /*02f2*/ 	.byte	0x07
	.zero		1


	//   ....[14]....
        /*02f4*/ 	.word	0x0000a630
        /*02f8*/ 	.word	0x000000ff
        /*02fc*/ 	.word	0x00000000
        /*0300*/ 	.short	0x010a
        /*0302*/ 	.byte	0x0a
	.zero		1


	//   ....[15]....
        /*0304*/ 	.word	0x0000a660
        /*0308*/ 	.word	0x000000ff
        /*030c*/ 	.word	0x00000000
        /*0310*/ 	.short	0x010a
        /*0312*/ 	.byte	0x0a
	.zero		1


	//----- nvinfo : EIATTR_NUM_MBARRIERS
	.align		4
.L_79:
        /*0314*/ 	.byte	0x03, 0x38
        /*0316*/ 	.short	0xffff


	//----- nvinfo : EIATTR_EXIT_INSTR_OFFSETS
	.align		4
        /*0318*/ 	.byte	0x04, 0x1c
        /*031a*/ 	.short	(.L_81 - .L_80)


	//   ....[0]....
.L_80:
        /*031c*/ 	.word	0x0000a5c0


	//----- nvinfo : EIATTR_REQNTID
	.align		4
.L_81:
        /*0320*/ 	.byte	0x04, 0x10
        /*0322*/ 	.short	(.L_83 - .L_82)
.L_82:
        /*0324*/ 	.word	0x00000100
        /*0328*/ 	.word	0x00000001
        /*032c*/ 	.word	0x00000001


	//----- nvinfo : EIATTR_CRS_STACK_SIZE
	.align		4
.L_83:
        /*0330*/ 	.byte	0x04, 0x1e
        /*0332*/ 	.short	(.L_85 - .L_84)
.L_84:
        /*0334*/ 	.word	0x00000000


	//----- nvinfo : EIATTR_CBANK_PARAM_SIZE
	.align		4
.L_85:
        /*0338*/ 	.byte	0x03, 0x19
        /*033a*/ 	.short	0x0088


	//----- nvinfo : EIATTR_PARAM_CBANK
	.align		4
        /*033c*/ 	.byte	0x04, 0x0a
        /*033e*/ 	.short	(.L_87 - .L_86)
	.align		4
.L_86:
        /*0340*/ 	.word	index@(.nv.constant0.attn_fwd)
        /*0344*/ 	.short	0x0380
        /*0346*/ 	.short	0x0088


	//----- nvinfo : EIATTR_SW_WAR
	.align		4
.L_87:
        /*0348*/ 	.byte	0x04, 0x36
        /*034a*/ 	.short	(.L_89 - .L_88)
.L_88:
        /*034c*/ 	.word	0x00000008
.L_89:


//--------------------- .nv.compat                --------------------------
	.section	.nv.compat,"",@"SHT_CUDA_COMPAT_INFO"
	.align	4
        /*0000*/ 	.byte	0x02, 0x02, 0x02, 0x00, 0x02, 0x05, 0x05, 0x00, 0x02, 0x03, 0x00, 0x00, 0x02, 0x06, 0x01, 0x00


//--------------------- .nv.callgraph             --------------------------
	.section	.nv.callgraph,"",@"SHT_CUDA_CALLGRAPH"
	.align	4
	.sectionentsize	8
	.align		4
        /*0000*/ 	.word	0x00000000
	.align		4
        /*0004*/ 	.word	0xffffffff
	.align		4
        /*0008*/ 	.word	0x00000000
	.align		4
        /*000c*/ 	.word	0xfffffffe
	.align		4
        /*0010*/ 	.word	0x00000000
	.align		4
        /*0014*/ 	.word	0xfffffffd
	.align		4
        /*0018*/ 	.word	0x00000000
	.align		4
        /*001c*/ 	.word	0xfffffffc


//--------------------- .nv.constant4             --------------------------
	.section	.nv.constant4,"a",@progbits
	.align	8
	.align		8
.nv.constant4:
        /*0000*/ 	.dword	_$_str


//--------------------- .text.attn_fwd            --------------------------
	.section	.text.attn_fwd,"ax",@progbits
	.align	128
        .global         attn_fwd
        .type           attn_fwd,@function
        .size           attn_fwd,(.L_x_28 - attn_fwd)
        .other          attn_fwd,@"STO_CUDA_ENTRY STV_DEFAULT"
attn_fwd:
.text.attn_fwd:
[----:B------:R-:W0:Y:S01]  /*0000*/  LDC R1, c[0x0][0x37c] ;  /* 0x0000df00ff017b82 */ /* 0x000e220000000800 */
[----:B------:R-:W1:Y:S02]  /*0010*/  S2R R90, SR_TID.X ;  /* 0x00000000005a7919 */ /* 0x000e640000002100 */
[----:B-1----:R-:W-:-:S13]  /*0020*/  ISETP.GE.U32.AND P0, PT, R90, 0x20, PT ;  /* 0x000000205a00780c */ /* 0x002fda0003f06070 */
[----:B------:R-:W-:Y:S05]  /*0030*/  @P0 BRA `(.L_x_0) ;  /* 0x0000000000b80947 */ /* 0x000fea0003800000 */
[----:B------:R-:W1:Y:S01]  /*0040*/  S2UR UR6, SR_CgaCtaId ;  /* 0x00000000000679c3 */ /* 0x000e620000008800 */
[----:B------:R-:W-:Y:S01]  /*0050*/  NOP ;  /* 0x0000000000007918 */ /* 0x000fe20000000000 */
[----:B------:R-:W-:Y:S02]  /*0060*/  UMOV UR4, 0x40 ;  /* 0x0000004000047882 */ /* 0x000fe40000000000 */
[----:B-1----:R-:W-:-:S09]  /*0070*/  ULEA UR4, UR6, UR4, 0x18 ;  /* 0x0000000406047291 */ /* 0x002fd2000f8ec0ff */
[----:B------:R-:W1:Y:S01]  /*0080*/  LDS.U8 R0, [UR4] ;  /* 0x00000004ff007984 */ /* 0x000e620008000000 */
[----:B------:R-:W-:Y:S02]  /*0090*/  UMOV UR4, 0x400 ;  /* 0x0000040000047882 */ /* 0x000fe40000000000 */
[----:B------:R-:W-:Y:S01]  /*00a0*/  ULEA UR4, UR6, UR4, 0x18 ;  /* 0x0000000406047291 */ /* 0x000fe2000f8ec0ff */
[----:B-1----:R-:W-:-:S13]  /*00b0*/  ISETP.NE.AND P1, PT, R0, RZ, PT ;  /* 0x000000ff0000720c */ /* 0x002fda0003f25270 */
[----:B------:R-:W-:Y:S05]  /*00c0*/  @P1 BRA `(.L_x_1) ;  /* 0x00000000007c1947 */ /* 0x000fea0003800000 */
[----:B------:R-:W-:-:S13]  /*00d0*/  ELECT P1, URZ, PT ;  /* 0x0000000000ff782f */ /* 0x000fda0003820000 */
[----:B------:R-:W-:Y:S05]  /*00e0*/  @!P1 BRA `(.L_x_2) ;  /* 0x0000000000849947 */ /* 0x000fea0003800000 */
[----:B------:R-:W-:Y:S01]  /*00f0*/  UMOV UR5, 0x10 ;  /* 0x0000001000057882 */ /* 0x000fe20000000000 */
[----:B------:R-:W-:Y:S01]  /*0100*/  HFMA2 R4, -RZ, RZ, 0, 5.9604644775390625e-08 ;  /* 0x00000001ff047431 */ /* 0x000fe200000001ff */
[----:B------:R-:W-:-:S03]  /*0110*/  MOV R5, 0xffff ;  /* 0x0000ffff00057802 */ /* 0x000fc60000000f00 */
[----:B------:R-:W-:Y:S04]  /*0120*/  DEPBAR.LE SB1, 0x36 ;  /* 0x00009d800000791a */ /* 0x000fe80000000000 */
[----:B------:R-:W1:Y:S02]  /*0130*/  UTCATOMSWS.FIND_AND_SET.ALIGN UP0, UR5, UR5 ;  /* 0x00000005000575e3 */ /* 0x000e640008000800 */
[----:B-1----:R-:W-:-:S04]  /*0140*/  PLOP3.LUT P1, PT, PT, PT, UP0, 0x80, 0x8 ;  /* 0x000000000008781c */ /* 0x002fc80003f2f008 */
[----:B------:R-:W-:-:S04]  /*0150*/  SEL R0, RZ, 0xffffffff, !P1 ;  /* 0xffffffffff007807 */ /* 0x000fc80004800000 */
[----:B------:R-:W-:Y:S02]  /*0160*/  ISETP.NE.AND P1, PT, R0, RZ, PT ;  /* 0x000000ff0000720c */ /* 0x000fe40003f25270 */
[----:B------:R-:W-:-:S11]  /*0170*/  MOV R0, UR5 ;  /* 0x0000000500007c02 */ /* 0x000fd60008000f00 */
[----:B------:R-:W-:Y:S05]  /*0180*/  @P1 BRA `(.L_x_3) ;  /* 0x0000000000241947 */ /* 0x000fea0003800000 */
.L_x_4:
[----:B------:R-:W-:Y:S05]  /*0190*/  NANOSLEEP 0x64 ;  /* 0x000000640000795d */ /* 0x000fea0003800000 */
[----:B------:R-:W-:-:S05]  /*01a0*/  UMOV UR5, 0x10 ;  /* 0x0000001000057882 */ /* 0x000fca0000000000 */
[----:B------:R-:W-:Y:S04]  /*01b0*/  DEPBAR.LE SB1, 0x36 ;  /* 0x00009d800000791a */ /* 0x000fe80000000000 */
[----:B------:R-:W1:Y:S02]  /*01c0*/  UTCATOMSWS.FIND_AND_SET.ALIGN UP0, UR5, UR5 ;  /* 0x00000005000575e3 */ /* 0x000e640008000800 */
[----:B-1----:R-:W-:-:S04]  /*01d0*/  PLOP3.LUT P1, PT, PT, PT, UP0, 0x80, 0x8 ;  /* 0x000000000008781c */ /* 0x002fc80003f2f008 */
[----:B------:R-:W-:-:S04]  /*01e0*/  SEL R0, RZ, 0xffffffff, !P1 ;  /* 0xffffffffff007807 */ /* 0x000fc80004800000 */
[----:B------:R-:W-:Y:S02]  /*01f0*/  ISETP.NE.AND P1, PT, R0, RZ, PT ;  /* 0x000000ff0000720c */ /* 0x000fe40003f25270 */
[----:B------:R-:W-:-:S11]  /*0200*/  MOV R0, UR5 ;  /* 0x0000000500007c02 */ /* 0x000fd60008000f00 */
[----:B------:R-:W-:Y:S05]  /*0210*/  @!P1 BRA `(.L_x_4) ;  /* 0xfffffffc00dc9947 */ /* 0x000fea000383ffff */
.L_x_3:
[----:B------:R-:W-:Y:S01]  /*0220*/  IADD3 R3, PT, PT, R0, 0x10, RZ ;  /* 0x0000001000037810 */ /* 0x000fe20007ffe0ff */
[----:B------:R-:W-:Y:S01]  /*0230*/  UMOV UR5, 0x50 ;  /* 0x0000005000057882 */ /* 0x000fe20000000000 */
[----:B------:R-:W-:Y:S01]  /*0240*/  SHF.L.U32 R2, R5, R0, RZ ;  /* 0x0000000005027219 */ /* 0x000fe200000006ff */
[----:B------:R-:W-:Y:S01]  /*0250*/  ULEA UR5, UR6, UR5, 0x18 ;  /* 0x0000000506057291 */ /* 0x000fe2000f8ec0ff */
[----:B------:R-:W-:Y:S02]  /*0260*/  SHF.L.U32 R3, R4, R3, RZ ;  /* 0x0000000304037219 */ /* 0x000fe400000006ff */
[----:B------:R-:W-:Y:S02]  /*0270*/  SHF.L.U32 R0, R0, 0x5, RZ ;  /* 0x0000000500007819 */ /* 0x000fe400000006ff */
[----:B------:R-:W-:-:S05]  /*0280*/  LOP3.LUT R2, R3, R2, RZ, 0xfc, !PT ;  /* 0x0000000203027212 */ /* 0x000fca00078efcff */
[----:B------:R1:W-:Y:S04]  /*0290*/  ATOMS.OR RZ, [UR5], R2 ;  /* 0x00000002ffff798c */ /* 0x0003e8000b000005 */
[----:B------:R1:W-:Y:S01]  /*02a0*/  STS [UR4], R0 ;  /* 0x00000000ff007988 */ /* 0x0003e20008000804 */
[----:B------:R-:W-:Y:S05]  /*02b0*/  BRA `(.L_x_2) ;  /* 0x0000000000107947 */ /* 0x000fea0003800000 */
.L_x_1:
[----:B------:R-:W-:Y:S02]  /*02c0*/  MOV R0, 0xffffffff ;  /* 0xffffffff00007802 */ /* 0x000fe40000000f00 */
[----:B------:R-:W-:-:S03]  /*02d0*/  MOV R2, 0x300 ;  /* 0x0000030000027802 */ /* 0x000fc60000000f00 */
[----:B------:R1:W-:Y:S04]  /*02e0*/  STS [UR4], R0 ;  /* 0x00000000ff007988 */ /* 0x0003e80008000804 */
[----:B01----:R-:W-:Y:S05]  /*02f0*/  CALL.REL.NOINC `($__internal_1_$__cuda_sm10x_tcgen05_guardrail_trap_phase_invalid_during_alloc) ;  /* 0x000000a000f07944 */ /* 0x003fea0003c00000 */
.L_x_2:
[----:B------:R-:W-:Y:S05]  /*0300*/  WARPSYNC.ALL ;  /* 0x0000000000007948 */ /* 0x000fea0003800000 */
[----:B------:R-:W-:Y:S01]  /*0310*/  NOP ;  /* 0x0000000000007918 */ /* 0x000fe20000000000 */
.L_x_0:
[----:B------:R-:W2:Y:S01]  /*0320*/  S2R R3, SR_CTAID.X ;  /* 0x0000000000037919 */ /* 0x000ea20000002500 */
[----:B------:R-:W3:Y:S01]  /*0330*/  S2UR UR6, SR_CTAID.Y ;  /* 0x00000000000679c3 */ /* 0x000ee20000002600 */
[----:B------:R-:W3:Y:S01]  /*0340*/  LDCU.64 UR4, c[0x0][0x3b0] ;  /* 0x00007600ff0477ac */ /* 0x000ee20008000a00 */
[----:B------:R-:W-:Y:S01]  /*0350*/  LOP3.LUT R36, R90, 0xff, RZ, 0xc0, !PT ;  /* 0x000000ff5a247812 */ /* 0x000fe200078ec0ff */
[----:B------:R-:W-:Y:S01]  /*0360*/  UMOV UR7, 0x400 ;  /* 0x0000040000077882 */ /* 0x000fe20000000000 */
[----:B------:R-:W4:Y:S04]  /*0370*/  LDCU.64 UR18, c[0x0][0x358] ;  /* 0x00006b00ff1277ac */ /* 0x000f280008000a00 */
[----:B------:R-:W1:Y:S08]  /*0380*/  LDC.64 R4, c[0x0][0x380] ;  /* 0x0000e000ff047b82 */ /* 0x000e700000000a00 */
[----:B------:R-:W0:Y:S01]  /*0390*/  LDC R137, c[0x0][0x3b8] ;  /* 0x0000ee00ff897b82 */ /* 0x000e220000000800 */
[----:B---3--:R-:W-:-:S07]  /*03a0*/  UIMAD UR4, UR6, UR4, URZ ;  /* 0x00000004060472a4 */ /* 0x008fce000f8e02ff */
[----:B------:R-:W3:Y:S01]  /*03b0*/  S2UR UR9, SR_CgaCtaId ;  /* 0x00000000000979c3 */ /* 0x000ee20000008800 */
[----:B------:R-:W-:Y:S01]  /*03c0*/  USHF.L.U32 UR8, UR4, 0x1, URZ ;  /* 0x0000000104087899 */ /* 0x000fe200080006ff */
[----:B-12---:R-:W-:-:S05]  /*03d0*/  LEA R0, R3, R36, 0x8 ;  /* 0x0000002403007211 */ /* 0x006fca00078e40ff */
[----:B------:R-:W-:Y:S01]  /*03e0*/  IMAD R2, R0, UR5, RZ ;  /* 0x0000000500027c24 */ /* 0x000fe2000f8e02ff */
[----:B------:R-:W-:Y:S01]  /*03f0*/  UIMAD.WIDE UR4, UR4, 0x2, URZ ;  /* 0x00000002040478a5 */ /* 0x000fe2000f8e02ff */
[----:B0-----:R-:W-:-:S03]  /*0400*/  IMAD R19, R137, 0x50, RZ ;  /* 0x0000005089137824 */ /* 0x001fc600078e02ff */
[C---:B------:R-:W-:Y:S01]  /*0410*/  SHF.L.U32 R23, R2.reuse, 0x1, RZ ;  /* 0x0000000102177819 */ /* 0x040fe200000006ff */
[----:B------:R-:W-:Y:S01]  /*0420*/  IMAD.HI R2, R2, 0x2, RZ ;  /* 0x0000000202027827 */ /* 0x000fe200078e02ff */
[----:B------:R-:W-:Y:S02]  /*0430*/  SHF.L.U32 R11, R137, 0x4, RZ ;  /* 0x00000004890b7819 */ /* 0x000fe400000006ff */
[----:B------:R-:W-:Y:S01]  /*0440*/  IADD3 R22, P1, P2, R23, UR8, R4 ;  /* 0x0000000817167c10 */ /* 0x000fe2000fa3e004 */
[C---:B------:R-:W-:Y:S01]  /*0450*/  IMAD R15, R137.reuse, 0x14, RZ ;  /* 0x00000014890f7824 */ /* 0x040fe200078e02ff */
[C---:B------:R-:W-:Y:S01]  /*0460*/  SHF.L.U32 R9, R137.reuse, 0x3, RZ ;  /* 0x0000000389097819 */ /* 0x040fe200000006ff */
[C---:B------:R-:W-:Y:S01]  /*0470*/  IMAD R25, R137.reuse, 0x60, RZ ;  /* 0x0000006089197824 */ /* 0x040fe200078e02ff */
[----:B------:R-:W-:Y:S01]  /*0480*/  IADD3.X R23, PT, PT, R2, UR5, R5, P1, P2 ;  /* 0x0000000502177c10 */ /* 0x000fe20008fe4405 */
[C---:B------:R-:W-:Y:S01]  /*0490*/  IMAD R13, R137.reuse, 0xa, RZ ;  /* 0x0000000a890d7824 */ /* 0x040fe200078e02ff */
[-C--:B------:R-:W-:Y:S01]  /*04a0*/  LEA R18, P4, R137, R22.reuse, 0x5 ;  /* 0x0000001689127211 */ /* 0x080fe200078828ff */
[----:B------:R-:W-:Y:S01]  /*04b0*/  BAR.SYNC.DEFER_BLOCKING 0x0 ;  /* 0x0000000000007b1d */ /* 0x000fe20000010000 */
[-C--:B------:R-:W-:Y:S01]  /*04c0*/  IADD3 R2, P1, PT, R19, R22.reuse, RZ ;  /* 0x0000001613027210 */ /* 0x080fe20007f3e0ff */
[C---:B------:R-:W-:Y:S01]  /*04d0*/  IMAD R7, R137.reuse, 0x6, RZ ;  /* 0x0000000689077824 */ /* 0x040fe200078e02ff */
[CC--:B------:R-:W-:Y:S01]  /*04e0*/  LEA R24, P6, R137.reuse, R22.reuse, 0x4 ;  /* 0x0000001689187211 */ /* 0x0c0fe200078c20ff */
[----:B------:R-:W-:Y:S01]  /*04f0*/  IMAD R27, R137, 0x28, RZ ;  /* 0x00000028891b7824 */ /* 0x000fe200078e02ff */
[-C--:B------:R-:W-:Y:S01]  /*0500*/  LEA.HI.X.SX32 R19, R11, R23.reuse, 0x1, P4 ;  /* 0x000000170b137211 */ /* 0x080fe200020f0eff */
[----:B------:R-:W-:Y:S01]  /*0510*/  IMAD R31, R137, 0x18, RZ ;  /* 0x00000018891f7824 */ /* 0x000fe200078e02ff */
[-C--:B------:R-:W-:Y:S01]  /*0520*/  IADD3 R12, P4, PT, R15, R22.reuse, RZ ;  /* 0x000000160f0c7210 */ /* 0x080fe20007f9e0ff */
[----:B------:R-:W-:Y:S01]  /*0530*/  IMAD R35, R137, 0x30, RZ ;  /* 0x0000003089237824 */ /* 0x000fe200078e02ff */
[-C--:B------:R-:W-:Y:S01]  /*0540*/  IADD3 R4, P5, PT, R25, R22.reuse, RZ ;  /* 0x0000001619047210 */ /* 0x080fe20007fbe0ff */
[----:B------:R-:W-:Y:S01]  /*0550*/  IMAD R47, R137, 0x38, RZ ;  /* 0x00000038892f7824 */ /* 0x000fe200078e02ff */
[----:B------:R-:W-:Y:S01]  /*0560*/  LEA.HI.X.SX32 R25, R9, R23, 0x1, P6 ;  /* 0x0000001709197211 */ /* 0x000fe200030f0eff */
[C---:B------:R-:W-:Y:S01]  /*0570*/  IMAD R29, R137.reuse, 0xc, RZ ;  /* 0x0000000c891d7824 */ /* 0x040fe200078e02ff */
[C---:B------:R-:W-:Y:S01]  /*0580*/  SHF.L.U32 R21, R137.reuse, 0x5, RZ ;  /* 0x0000000589157819 */ /* 0x040fe200000006ff */
[C---:B------:R-:W-:Y:S01]  /*0590*/  IMAD R39, R137.reuse, 0xe, RZ ;  /* 0x0000000e89277824 */ /* 0x040fe200078e02ff */
[CC--:B------:R-:W-:Y:S01]  /*05a0*/  LEA R8, P2, R137.reuse, R22.reuse, 0x6 ;  /* 0x0000001689087211 */ /* 0x0c0fe200078430ff */
[----:B------:R-:W-:Y:S01]  /*05b0*/  IMAD R45, R137, 0x1c, RZ ;  /* 0x0000001c892d7824 */ /* 0x000fe200078e02ff */
[-C--:B------:R-:W-:Y:S01]  /*05c0*/  IADD3 R10, P6, PT, R13, R22.reuse, RZ ;  /* 0x000000160d0a7210 */ /* 0x080fe20007fde0ff */
[C---:B------:R-:W-:Y:S01]  /*05d0*/  IMAD R177, R137.reuse, 0x70, RZ ;  /* 0x0000007089b17824 */ /* 0x040fe200078e02ff */
[C---:B------:R-:W-:Y:S01]  /*05e0*/  LEA R3, R137.reuse, R137, 0x2 ;  /* 0x0000008989037211 */ /* 0x040fe200078e10ff */
[----:B------:R-:W-:Y:S01]  /*05f0*/  IMAD R191, R137, 0x7e, RZ ;  /* 0x0000007e89bf7824 */ /* 0x000fe200078e02ff */
[----:B------:R-:W-:Y:S01]  /*0600*/  LEA.HI.X.SX32 R13, R13, R23, 0x1, P4 ;  /* 0x000000170d0d7211 */ /* 0x000fe200020f0eff */
[----:B---3--:R-:W-:Y:S01]  /*0610*/  ULEA UR7, UR9, UR7, 0x18 ;  /* 0x0000000709077291 */ /* 0x008fe2000f8ec0ff */
[C---:B------:R-:W-:Y:S01]  /*0620*/  LEA R5, R137.reuse, R137, 0x1 ;  /* 0x0000008989057211 */ /* 0x040fe200078e08ff */
[----:B------:R-:W-:Y:S01]  /*0630*/  IMAD R63, R137, 0x12, RZ ;  /* 0x00000012893f7824 */ /* 0x000fe200078e02ff */
[-C--:B------:R-:W-:Y:S01]  /*0640*/  IADD3 R20, P4, PT, R7, R22.reuse, RZ ;  /* 0x0000001607147210 */ /* 0x080fe20007f9e0ff */
[----:B------:R-:W-:Y:S01]  /*0650*/  IMAD R57, R137, 0x42, RZ ;  /* 0x0000004289397824 */ /* 0x000fe200078e02ff */
[-C--:B------:R-:W-:Y:S01]  /*0660*/  LEA.HI.X.SX32 R9, R21, R23.reuse, 0x1, P2 ;  /* 0x0000001715097211 */ /* 0x080fe200010f0eff */
[----:B------:R-:W-:Y:S01]  /*0670*/  IMAD R59, R137, 0x44, RZ ;  /* 0x00000044893b7824 */ /* 0x000fe200078e02ff */
[-C--:B------:R-:W-:Y:S01]  /*0680*/  IADD3 R14, P2, PT, R27, R22.reuse, RZ ;  /* 0x000000161b0e7210 */ /* 0x080fe20007f5e0ff */
[----:B------:R-:W-:Y:S01]  /*0690*/  IMAD R69, R137, 0x16, RZ ;  /* 0x0000001689457824 */ /* 0x000fe200078e02ff */
[-C--:B------:R-:W-:Y:S01]  /*06a0*/  LEA.HI.X.SX32 R11, R3, R23.reuse, 0x1, P6 ;  /* 0x00000017030b7211 */ /* 0x080fe200030f0eff */
[----:B------:R-:W-:Y:S01]  /*06b0*/  IMAD R75, R137, 0x1a, RZ ;  /* 0x0000001a894b7824 */ /* 0x000fe200078e02ff */
[-C--:B------:R-:W-:Y:S01]  /*06c0*/  LEA.HI.X.SX32 R3, R27, R23.reuse, 0x1, P1 ;  /* 0x000000171b037211 */ /* 0x080fe200008f0eff */
[----:B------:R-:W-:Y:S01]  /*06d0*/  IMAD R81, R137, 0x1e, RZ ;  /* 0x0000001e89517824 */ /* 0x000fe200078e02ff */
[-C--:B------:R-:W-:Y:S01]  /*06e0*/  LEA.HI.X.SX32 R21, R5, R23.reuse, 0x1, P4 ;  /* 0x0000001705157211 */ /* 0x080fe200020f0eff */
[----:B------:R-:W0:Y:S01]  /*06f0*/  LDS R132, [UR7] ;  /* 0x00000007ff847984 */ /* 0x000e220008000800 */
[-C--:B------:R-:W-:Y:S01]  /*0700*/  IADD3 R28, P1, PT, R31, R22.reuse, RZ ;  /* 0x000000161f1c7210 */ /* 0x080fe20007f3e0ff */
[----:B------:R-:W-:Y:S01]  /*0710*/  IMAD R49, R137, 0xb, RZ ;  /* 0x0000000b89317824 */ /* 0x000fe200078e02ff */
[C---:B------:R-:W-:Y:S01]  /*0720*/  IADD3 R30, P4, PT, R35.reuse, R22, RZ ;  /* 0x00000016231e7210 */ /* 0x040fe20007f9e0ff */
[----:B------:R-:W-:Y:S01]  /*0730*/  BAR.SYNC.DEFER_BLOCKING 0x0 ;  /* 0x0000000000007b1d */ /* 0x000fe20000010000 */
[----:B------:R-:W-:-:S02]  /*0740*/  LEA.HI.X.SX32 R5, R35, R23, 0x1, P5 ;  /* 0x0000001723057211 */ /* 0x000fc400028f0eff */
[-C--:B------:R-:W-:Y:S02]  /*0750*/  LEA.HI.X.SX32 R15, R15, R23.reuse, 0x1, P2 ;  /* 0x000000170f0f7211 */ /* 0x080fe400010f0eff */
[-C--:B------:R-:W-:Y:S01]  /*0760*/  IADD3 R44, P5, PT, R47, R22.reuse, RZ ;  /* 0x000000162f2c7210 */ /* 0x080fe20007fbe0ff */
[C---:B------:R-:W-:Y:S01]  /*0770*/  IMAD R51, R137.reuse, 0xd, RZ ;  /* 0x0000000d89337824 */ /* 0x040fe200078e02ff */
[C---:B------:R-:W-:Y:S01]  /*0780*/  SHF.L.U32 R33, R137.reuse, 0x1, RZ ;  /* 0x0000000189217819 */ /* 0x040fe200000006ff */
[----:B------:R-:W-:Y:S01]  /*0790*/  IMAD R87, R137, 0x22, RZ ;  /* 0x0000002289577824 */ /* 0x000fe200078e02ff */
[-C--:B------:R-:W-:Y:S01]  /*07a0*/  IADD3 R26, P2, PT, R29, R22.reuse, RZ ;  /* 0x000000161d1a7210 */ /* 0x080fe20007f5e0ff */
[----:B------:R-:W-:Y:S01]  /*07b0*/  IMAD R91, R137, 0x24, RZ ;  /* 0x00000024895b7824 */ /* 0x000fe200078e02ff */
[-C--:B------:R-:W-:Y:S01]  /*07c0*/  LEA.HI.X.SX32 R29, R29, R23.reuse, 0x1, P1 ;  /* 0x000000171d1d7211 */ /* 0x080fe200008f0eff */
[----:B------:R-:W-:Y:S01]  /*07d0*/  IMAD R95, R137, 0x26, RZ ;  /* 0x00000026895f7824 */ /* 0x000fe200078e02ff */
[----:B------:R-:W-:Y:S01]  /*07e0*/  LEA.HI.X.SX32 R31, R31, R23, 0x1, P4 ;  /* 0x000000171f1f7211 */ /* 0x000fe200020f0eff */
[C---:B------:R-:W-:Y:S01]  /*07f0*/  IMAD R65, R137.reuse, 0x13, RZ ;  /* 0x0000001389417824 */ /* 0x040fe200078e02ff */
[CC--:B------:R-:W-:Y:S01]  /*0800*/  LEA R17, R137.reuse, -R137.reuse, 0x3 ;  /* 0x8000008989117211 */ /* 0x0c0fe200078e18ff */
[----:B------:R-:W-:Y:S01]  /*0810*/  IMAD R101, R137, 0x2a, RZ ;  /* 0x0000002a89657824 */ /* 0x000fe200078e02ff */
[-C--:B------:R-:W-:Y:S01]  /*0820*/  IADD3 R34, P1, PT, R39, R22.reuse, RZ ;  /* 0x0000001627227210 */ /* 0x080fe20007f3e0ff */
[----:B------:R-:W-:Y:S01]  /*0830*/  IMAD R105, R137, 0x2c, RZ ;  /* 0x0000002c89697824 */ /* 0x000fe200078e02ff */
[-C--:B------:R-:W-:Y:S01]  /*0840*/  IADD3 R38, P4, PT, R45, R22.reuse, RZ ;  /* 0x000000162d267210 */ /* 0x080fe20007f9e0ff */
[C---:B------:R-:W-:Y:S01]  /*0850*/  IMAD R109, R137.reuse, 0x2e, RZ ;  /* 0x0000002e896d7824 */ /* 0x040fe200078e02ff */
[C---:B------:R-:W-:Y:S01]  /*0860*/  LEA R55, R137.reuse, -R137, 0x6 ;  /* 0x8000008989377211 */ /* 0x040fe200078e30ff */
[----:B------:R-:W-:Y:S01]  /*0870*/  IMAD R67, R137, 0x15, RZ ;  /* 0x0000001589437824 */ /* 0x000fe200078e02ff */
[-C--:B------:R-:W-:Y:S01]  /*0880*/  IADD3 R6, P3, PT, R177, R22.reuse, RZ ;  /* 0x00000016b1067210 */ /* 0x080fe20007f7e0ff */
        /* <DEDUP_REMOVED lines=12> */
[----:B------:R-:W-:Y:S01]  /*0950*/  IMAD R129, R137, 0x3a, RZ ;  /* 0x0000003a89817824 */ /* 0x000fe200078e02ff */
[-C--:B------:R-:W-:Y:S01]  /*0960*/  LEA.HI.X.SX32 R17, R55, R23.reuse, 0x1, P6 ;  /* 0x0000001737117211 */ /* 0x080fe200030f0eff */
[C---:B------:R-:W-:Y:S01]  /*0970*/  IMAD R133, R137.reuse, 0x3c, RZ ;  /* 0x0000003c89857824 */ /* 0x040fe200078e02ff */
[CC--:B------:R-:W-:Y:S01]  /*0980*/  LEA R56, P3, R137.reuse, R22.reuse, 0x2 ;  /* 0x0000001689387211 */ /* 0x0c0fe200078610ff */
[C---:B------:R-:W-:Y:S01]  /*0990*/  IMAD R135, R137.reuse, 0x3e, RZ ;  /* 0x0000003e89877824 */ /* 0x040fe200078e02ff */
[C---:B------:R-:W-:Y:S01]  /*09a0*/  LEA.HI.X.SX32 R55, R137.reuse, R23, 0x1, P5 ;  /* 0x0000001789377211 */ /* 0x040fe200028f0eff */
[C---:B------:R-:W-:Y:S01]  /*09b0*/  IMAD R139, R137.reuse, 0x46, RZ ;  /* 0x00000046898b7824 */ /* 0x040fe200078e02ff */
[C---:B------:R-:W-:Y:S01]  /*09c0*/  SHF.L.U32 R41, R137.reuse, 0x2, RZ ;  /* 0x0000000289297819 */ /* 0x040fe200000006ff */
[C---:B------:R-:W-:Y:S01]  /*09d0*/  IMAD R79, R137.reuse, 0x1d, RZ ;  /* 0x0000001d894f7824 */ /* 0x040fe200078e02ff */
[C---:B------:R-:W-:Y:S01]  /*09e0*/  LEA R43, R137.reuse, R137, 0x3 ;  /* 0x00000089892b7211 */ /* 0x040fe200078e18ff */
[C---:B------:R-:W-:Y:S01]  /*09f0*/  IMAD R141, R137.reuse, 0x48, RZ ;  /* 0x00000048898d7824 */ /* 0x040fe200078e02ff */
[CC--:B------:R-:W-:Y:S01]  /*0a00*/  LEA R58, P6, R137.reuse, R22.reuse, 0x3 ;  /* 0x00000016893a7211 */ /* 0x0c0fe200078c18ff */
[----:B------:R-:W-:Y:S01]  /*0a10*/  IMAD R143, R137, 0x4a, RZ ;  /* 0x0000004a898f7824 */ /* 0x000fe200078e02ff */
[-C--:B------:R-:W-:Y:S01]  /*0a20*/  IADD3 R46, P5, PT, R63, R22.reuse, RZ ;  /* 0x000000163f2e7210 */ /* 0x080fe20007fbe0ff */
        /* <DEDUP_REMOVED lines=10> */
[----:B----4-:R-:W5:Y:S01]  /*0ad0*/  LDG.E.U16 R134, desc[UR18][R4.64] ;  /* 0x0000001204867981 */ /* 0x010f62000c1e1500 */
[----:B------:R-:W-:Y:S01]  /*0ae0*/  LEA.HI.X.SX32 R47, R43, R23, 0x1, P5 ;  /* 0x000000172b2f7211 */ /* 0x000fe200028f0eff */
[C---:B------:R-:W-:Y:S01]  /*0af0*/  IMAD R93, R137.reuse, 0x25, RZ ;  /* 0x00000025895d7824 */ /* 0x040fe200078e02ff */
[C---:B------:R-:W-:Y:S01]  /*0b00*/  LEA R53, R137.reuse, -R137, 0x4 ;  /* 0x8000008989357211 */ /* 0x040fe200078e20ff */
[----:B------:R-:W-:Y:S01]  /*0b10*/  IMAD R153, R137, 0x56, RZ ;  /* 0x0000005689997824 */ /* 0x000fe200078e02ff */
[-C--:B------:R-:W-:Y:S01]  /*0b20*/  IADD3 R50, P6, PT, R75, R22.reuse, RZ ;  /* 0x000000164b327210 */ /* 0x080fe20007fde0ff */
[----:B------:R-:W-:Y:S01]  /*0b30*/  IMAD R97, R137, 0x27, RZ ;  /* 0x0000002789617824 */ /* 0x000fe200078e02ff */
[-C--:B------:R-:W-:Y:S01]  /*0b40*/  IADD3 R52, P5, PT, R81, R22.reuse, RZ ;  /* 0x0000001651347210 */ /* 0x080fe20007fbe0ff */
[----:B------:R-:W-:Y:S01]  /*0b50*/  IMAD R99, R137, 0x29, RZ ;  /* 0x0000002989637824 */ /* 0x000fe200078e02ff */
[----:B------:R-:W-:Y:S01]  /*0b60*/  LEA.HI.X.SX32 R49, R49, R23, 0x1, P3 ;  /* 0x0000001731317211 */ /* 0x000fe200018f0eff */
[C---:B------:R-:W-:Y:S01]  /*0b70*/  IMAD R155, R137.reuse, 0x58, RZ ;  /* 0x00000058899b7824 */ /* 0x040fe200078e02ff */
[C---:B------:R-:W-:Y:S01]  /*0b80*/  LEA R61, R137.reuse, R137, 0x4 ;  /* 0x00000089893d7211 */ /* 0x040fe200078e20ff */
[----:B------:R-:W-:Y:S01]  /*0b90*/  IMAD R157, R137, 0x5a, RZ ;  /* 0x0000005a899d7824 */ /* 0x000fe200078e02ff */
[-C--:B------:R-:W-:Y:S01]  /*0ba0*/  IADD3 R60, P3, PT, R87, R22.reuse, RZ ;  /* 0x00000016573c7210 */ /* 0x080fe20007f7e0ff */
[----:B------:R-:W-:Y:S01]  /*0bb0*/  IMAD R159, R137, 0x5c, RZ ;  /* 0x0000005c899f7824 */ /* 0x000fe200078e02ff */
[-C--:B------:R-:W-:Y:S01]  /*0bc0*/  LEA.HI.X.SX32 R51, R51, R23.reuse, 0x1, P6 ;  /* 0x0000001733337211 */ /* 0x080fe200030f0eff */
[----:B------:R-:W-:Y:S01]  /*0bd0*/  IMAD R161, R137, 0x5e, RZ ;  /* 0x0000005e89a17824 */ /* 0x000fe200078e02ff */
[-C--:B------:R-:W-:Y:S01]  /*0be0*/  LEA.HI.X.SX32 R53, R53, R23.reuse, 0x1, P5 ;  /* 0x0000001735357211 */ /* 0x080fe200028f0eff */
        /* <DEDUP_REMOVED lines=26> */
[----:B------:R1:W5:Y:S01]  /*0d90*/  LDG.E.U16 R5, desc[UR18][R68.64] ;  /* 0x0000001244057981 */ /* 0x000362000c1e1500 */
        /* <DEDUP_REMOVED lines=8> */
[----:B------:R-:W-:Y:S01]  /*0e20*/  LEA.HI.X.SX32 R77, R77, R23, 0x1, P5 ;  /* 0x000000174d4d7211 */ /* 0x000fe200028f0eff */
[----:B-1----:R-:W1:Y:S01]  /*0e30*/  LDC.64 R68, c[0x0][0x3c0] ;  /* 0x0000f000ff447b82 */ /* 0x002e620000000a00 */
[CC--:B------:R-:W-:Y:S01]  /*0e40*/  LEA R83, R137.reuse, -R137.reuse, 0x5 ;  /* 0x8000008989537211 */ /* 0x0c0fe200078e28ff */
[----:B------:R-:W-:Y:S01]  /*0e50*/  IMAD R185, R137, 0x78, RZ ;  /* 0x0000007889b97824 */ /* 0x000fe200078e02ff */
[-C--:B------:R-:W-:Y:S01]  /*0e60*/  IADD3 R80, P6, PT, R133, R22.reuse, RZ ;  /* 0x0000001685507210 */ /* 0x080fe20007fde0ff */
[----:B------:R-:W-:Y:S01]  /*0e70*/  IMAD R187, R137, 0x7a, RZ ;  /* 0x0000007a89bb7824 */ /* 0x000fe200078e02ff */
[-C--:B------:R-:W-:Y:S01]  /*0e80*/  IADD3 R82, P5, PT, R135, R22.reuse, RZ ;  /* 0x0000001687527210 */ /* 0x080fe20007fbe0ff */
[C---:B------:R-:W-:Y:S01]  /*0e90*/  IMAD R189, R137.reuse, 0x7c, RZ ;  /* 0x0000007c89bd7824 */ /* 0x040fe200078e02ff */
[C---:B------:R-:W-:Y:S01]  /*0ea0*/  LEA R85, R137.reuse, R137, 0x5 ;  /* 0x0000008989557211 */ /* 0x040fe200078e28ff */
[----:B------:R-:W-:Y:S01]  /*0eb0*/  IMAD R127, R137, 0x39, RZ ;  /* 0x00000039897f7824 */ /* 0x000fe200078e02ff */
[-C--:B------:R-:W-:Y:S01]  /*0ec0*/  LEA.HI.X.SX32 R39, R39, R23.reuse, 0x1, P4 ;  /* 0x0000001727277211 */ /* 0x080fe200020f0eff */
[----:B------:R-:W-:Y:S01]  /*0ed0*/  IMAD R131, R137, 0x3b, RZ ;  /* 0x0000003b89837824 */ /* 0x000fe200078e02ff */
[-C--:B------:R-:W-:Y:S01]  /*0ee0*/  IADD3 R42, P4, PT, R139, R22.reuse, RZ ;  /* 0x000000168b2a7210 */ /* 0x080fe20007f9e0ff */
[----:B------:R-:W5:Y:S01]  /*0ef0*/  LDG.E.U16 R37, desc[UR18][R22.64] ;  /* 0x0000001216257981 */ /* 0x000f62000c1e1500 */
[-C--:B------:R-:W-:Y:S01]  /*0f00*/  LEA.HI.X.SX32 R79, R79, R23.reuse, 0x1, P3 ;  /* 0x000000174f4f7211 */ /* 0x080fe200018f0eff */
[----:B------:R-:W2:Y:S01]  /*0f10*/  LDCU UR4, c[0x0][0x3c8] ;  /* 0x00007900ff0477ac */ /* 0x000ea20008000800 */
[----:B------:R-:W-:Y:S01]  /*0f20*/  IADD3 R84, P3, PT, R141, R22, RZ ;  /* 0x000000168d547210 */ /* 0x000fe20007f7e0ff */
[----:B------:R-:W5:Y:S01]  /*0f30*/  LDG.E.U16 R8, desc[UR18][R8.64] ;  /* 0x0000001208087981 */ /* 0x000f62000c1e1500 */
[----:B------:R-:W-:-:S02]  /*0f40*/  LEA.HI.X.SX32 R81, R81, R23, 0x1, P6 ;  /* 0x0000001751517211 */ /* 0x000fc400030f0eff */
[-C--:B------:R-:W-:Y:S01]  /*0f50*/  LEA.HI.X.SX32 R83, R83, R23.reuse, 0x1, P5 ;  /* 0x0000001753537211 */ /* 0x080fe200028f0eff */
[----:B------:R-:W5:Y:S01]  /*0f60*/  LDG.E.U16 R136, desc[UR18][R16.64] ;  /* 0x0000001210887981 */ /* 0x000f62000c1e1500 */
[-C--:B------:R-:W-:Y:S02]  /*0f70*/  IADD3 R86, P6, PT, R143, R22.reuse, RZ ;  /* 0x000000168f567210 */ /* 0x080fe40007fde0ff */
[-C--:B------:R-:W-:Y:S01]  /*0f80*/  IADD3 R88, P5, PT, R145, R22.reuse, RZ ;  /* 0x0000001691587210 */ /* 0x080fe20007fbe0ff */
[----:B------:R-:W5:Y:S01]  /*0f90*/  LDG.E.U16 R21, desc[UR18][R20.64] ;  /* 0x0000001214157981 */ /* 0x000f62000c1e1500 */
[-C--:B------:R-:W-:Y:S02]  /*0fa0*/  LEA.HI.X.SX32 R33, R85, R23.reuse, 0x1, P2 ;  /* 0x0000001755217211 */ /* 0x080fe400010f0eff */
[----:B------:R-:W-:Y:S01]  /*0fb0*/  LEA.HI.X.SX32 R41, R87, R23, 0x1, P1 ;  /* 0x0000001757297211 */ /* 0x000fe200008f0eff */
[----:B------:R3:W5:Y:S01]  /*0fc0*/  LDG.E.U16 R9, desc[UR18][R72.64] ;  /* 0x0000001248097981 */ /* 0x000762000c1e1500 */
[----:B------:R-:W-:-:S02]  /*0fd0*/  IADD3 R92, P2, PT, R147, R22, RZ ;  /* 0x00000016935c7210 */ /* 0x000fc40007f5e0ff */
[-C--:B------:R-:W-:Y:S01]  /*0fe0*/  IADD3 R94, P1, PT, R149, R22.reuse, RZ ;  /* 0x00000016955e7210 */ /* 0x080fe20007f3e0ff */
[----:B-1----:R-:W-:Y:S01]  /*0ff0*/  IMAD R68, R68, UR6, RZ ;  /* 0x0000000644447c24 */ /* 0x002fe2000f8e02ff */
[-C--:B------:R-:W-:Y:S01]  /*1000*/  LEA.HI.X.SX32 R43, R89, R23.reuse, 0x1, P4 ;  /* 0x00000017592b7211 */ /* 0x080fe200020f0eff */
[----:B------:R-:W5:Y:S01]  /*1010*/  LDG.E.U16 R27, desc[UR18][R26.64] ;  /* 0x000000121a1b7981 */ /* 0x000f62000c1e1500 */
[-C--:B------:R-:W-:Y:S02]  /*1020*/  IADD3 R96, P4, PT, R151, R22.reuse, RZ ;  /* 0x0000001697607210 */ /* 0x080fe40007f9e0ff */
[-C--:B------:R-:W-:Y:S01]  /*1030*/  LEA.HI.X.SX32 R85, R91, R23.reuse, 0x1, P3 ;  /* 0x000000175b557211 */ /* 0x080fe200018f0eff */
[----:B------:R-:W-:Y:S01]  /*1040*/  IMAD R91, R137, 0x3d, RZ ;  /* 0x0000003d895b7824 */ /* 0x000fe200078e02ff */
[----:B------:R-:W-:Y:S01]  /*1050*/  IADD3 R98, P3, PT, R153, R22, RZ ;  /* 0x0000001699627210 */ /* 0x000fe20007f7e0ff */
[----:B---3--:R-:W1:Y:S01]  /*1060*/  LDC.64 R72, c[0x0][0x388] ;  /* 0x0000e200ff487b82 */ /* 0x008e620000000a00 */
[-C--:B------:R-:W-:Y:S01]  /*1070*/  LEA.HI.X.SX32 R87, R93, R23.reuse, 0x1, P6 ;  /* 0x000000175d577211 */ /* 0x080fe200030f0eff */
[----:B------:R-:W5:Y:S01]  /*1080*/  LDG.E.U16 R29, desc[UR18][R28.64] ;  /* 0x000000121c1d7981 */ /* 0x000f62000c1e1500 */
[----:B------:R-:W-:-:S02]  /*1090*/  LEA.HI.X.SX32 R89, R95, R23, 0x1, P5 ;  /* 0x000000175f597211 */ /* 0x000fc400028f0eff */
[-C--:B------:R-:W-:Y:S01]  /*10a0*/  IADD3 R100, P6, PT, R155, R22.reuse, RZ ;  /* 0x000000169b647210 */ /* 0x080fe20007fde0ff */
[----:B------:R-:W5:Y:S01]  /*10b0*/  LDG.E.U16 R52, desc[UR18][R52.64] ;  /* 0x0000001234347981 */ /* 0x000f62000c1e1500 */
[-C--:B------:R-:W-:Y:S02]  /*10c0*/  IADD3 R102, P5, PT, R157, R22.reuse, RZ ;  /* 0x000000169d667210 */ /* 0x080fe40007fbe0ff */
[-C--:B------:R-:W-:Y:S01]  /*10d0*/  LEA.HI.X.SX32 R93, R97, R23.reuse, 0x1, P2 ;  /* 0x00000017615d7211 */ /* 0x080fe200010f0eff */
[----:B------:R-:W5:Y:S01]  /*10e0*/  LDG.E.U16 R40, desc[UR18][R40.64] ;  /* 0x0000001228287981 */ /* 0x000f62000c1e1500 */
[----:B------:R-:W-:Y:S02]  /*10f0*/  LEA.HI.X.SX32 R95, R99, R23, 0x1, P1 ;  /* 0x00000017635f7211 */ /* 0x000fe400008f0eff */
[-C--:B------:R-:W-:Y:S01]  /*1100*/  IADD3 R104, P2, PT, R159, R22.reuse, RZ ;  /* 0x000000169f687210 */ /* 0x080fe20007f5e0ff */
[----:B------:R-:W5:Y:S01]  /*1110*/  LDG.E.U16 R31, desc[UR18][R30.64] ;  /* 0x000000121e1f7981 */ /* 0x000f62000c1e1500 */
[----:B------:R-:W-:-:S02]  /*1120*/  IADD3 R106, P1, PT, R161, R22, RZ ;  /* 0x00000016a16a7210 */ /* 0x000fc40007f3e0ff */
[-C--:B------:R-:W-:Y:S01]  /*1130*/  LEA.HI.X.SX32 R97, R101, R23.reuse, 0x1, P4 ;  /* 0x0000001765617211 */ /* 0x080fe200020f0eff */
[----:B------:R3:W5:Y:S01]  /*1140*/  LDG.E.U16 R93, desc[UR18][R92.64] ;  /* 0x000000125c5d7981 */ /* 0x000762000c1e1500 */
[-C--:B------:R-:W-:Y:S02]  /*1150*/  IADD3 R108, P4, PT, R163, R22.reuse, RZ ;  /* 0x00000016a36c7210 */ /* 0x080fe40007f9e0ff */
[-C--:B------:R-:W-:Y:S01]  /*1160*/  LEA.HI.X.SX32 R99, R103, R23.reuse, 0x1, P3 ;  /* 0x0000001767637211 */ /* 0x080fe200018f0eff */
[----:B------:R-:W5:Y:S01]  /*1170*/  LDG.E.U16 R50, desc[UR18][R50.64] ;  /* 0x0000001232327981 */ /* 0x000f62000c1e1500 */
[----:B------:R-:W-:Y:S02]  /*1180*/  IADD3 R110, P3, PT, R165, R22, RZ ;  /* 0x00000016a56e7210 */ /* 0x000fe40007f7e0ff */
        /* <DEDUP_REMOVED lines=13> */
[----:B------:R-:W5:Y:S01]  /*1260*/  LDG.E.U16 R33, desc[UR18][R102.64] ;  /* 0x0000001266217981 */ /* 0x000f62000c1e1500 */
[-C--:B------:R-:W-:Y:S02]  /*1270*/  IADD3 R120, P4, PT, R175, R22.reuse, RZ ;  /* 0x00000016af787210 */ /* 0x080fe40007f9e0ff */
[-C--:B------:R-:W-:Y:S01]  /*1280*/  LEA.HI.X.SX32 R111, R115, R23.reuse, 0x1, P3 ;  /* 0x00000017736f7211 */ /* 0x080fe200018f0eff */
[----:B------:R-:W5:Y:S01]  /*1290*/  LDG.E.U16 R45, desc[UR18][R94.64] ;  /* 0x000000125e2d7981 */ /* 0x000f62000c1e1500 */
[----:B------:R-:W-:Y:S02]  /*12a0*/  IADD3 R122, P3, PT, R179, R22, RZ ;  /* 0x00000016b37a7210 */ /* 0x000fe40007f7e0ff */
[-C--:B------:R-:W-:Y:S01]  /*12b0*/  LEA.HI.X.SX32 R113, R117, R23.reuse, 0x1, P6 ;  /* 0x0000001775717211 */ /* 0x080fe200030f0eff */
[----:B------:R-:W5:Y:S01]  /*12c0*/  LDG.E.U16 R46, desc[UR18][R46.64] ;  /* 0x000000122e2e7981 */ /* 0x000f62000c1e1500 */
[----:B------:R-:W-:-:S02]  /*12d0*/  LEA.HI.X.SX32 R115, R119, R23, 0x1, P5 ;  /* 0x0000001777737211 */ /* 0x000fc400028f0eff */
[----:B---3--:R-:W-:Y:S01]  /*12e0*/  SHF.R.U32.HI R92, RZ, 0x6, R90 ;  /* 0x00000006ff5c7819 */ /* 0x008fe2000001165a */
[----:B------:R-:W5:Y:S01]  /*12f0*/  LDG.E.U16 R34, desc[UR18][R34.64] ;  /* 0x0000001222227981 */ /* 0x000f62000c1e1500 */
[-C--:B------:R-:W-:Y:S02]  /*1300*/  IADD3 R124, P6, PT, R181, R22.reuse, RZ ;  /* 0x00000016b57c7210 */ /* 0x080fe40007fde0ff */
[-C--:B------:R-:W-:Y:S01]  /*1310*/  IADD3 R126, P5, PT, R183, R22.reuse, RZ ;  /* 0x00000016b77e7210 */ /* 0x080fe20007fbe0ff */
[----:B------:R-:W5:Y:S01]  /*1320*/  LDG.E.U16 R48, desc[UR18][R48.64] ;  /* 0x0000001230307981 */ /* 0x000f62000c1e1500 */
[-C--:B------:R-:W-:Y:S02]  /*1330*/  LEA.HI.X.SX32 R117, R121, R23.reuse, 0x1, P2 ;  /* 0x0000001779757211 */ /* 0x080fe400010f0eff */
[----:B------:R-:W-:Y:S01]  /*1340*/  LEA.HI.X.SX32 R119, R123, R23, 0x1, P1 ;  /* 0x000000177b777211 */ /* 0x000fe200008f0eff */
[----:B------:R-:W5:Y:S01]  /*1350*/  LDG.E.U16 R47, desc[UR18][R96.64] ;  /* 0x00000012602f7981 */ /* 0x000f62000c1e1500 */
[----:B------:R-:W-:-:S02]  /*1360*/  IADD3 R128, P2, PT, R185, R22, RZ ;  /* 0x00000016b9807210 */ /* 0x000fc40007f5e0ff */
[-C--:B------:R-:W-:Y:S01]  /*1370*/  IADD3 R130, P1, PT, R187, R22.reuse, RZ ;  /* 0x00000016bb827210 */ /* 0x080fe20007f3e0ff */
[----:B------:R-:W5:Y:S01]  /*1380*/  LDG.E.U16 R35, desc[UR18][R86.64] ;  /* 0x0000001256237981 */ /* 0x000f62000c1e1500 */
[-C--:B------:R-:W-:Y:S02]  /*1390*/  LEA.HI.X.SX32 R121, R125, R23.reuse, 0x1, P4 ;  /* 0x000000177d797211 */ /* 0x080fe400020f0eff */
[----:B------:R-:W-:Y:S01]  /*13a0*/  IADD3 R22, P4, PT, R189, R22, RZ ;  /* 0x00000016bd167210 */ /* 0x000fe20007f9e0ff */
[----:B------:R-:W5:Y:S01]  /*13b0*/  LDG.E.U16 R49, desc[UR18][R98.64] ;  /* 0x0000001262317981 */ /* 0x000f62000c1e1500 */
[-C--:B------:R-:W-:Y:S02]  /*13c0*/  LEA.HI.X.SX32 R123, R127, R23.reuse, 0x1, P3 ;  /* 0x000000177f7b7211 */ /* 0x080fe400018f0eff */
[----:B------:R-:W-:Y:S01]  /*13d0*/  SGXT.U32 R92, R92, 0x2 ;  /* 0x000000025c5c781a */ /* 0x000fe20000000000 */
[----:B------:R-:W5:Y:S01]  /*13e0*/  LDG.E.U16 R24, desc[UR18][R24.64] ;  /* 0x0000001218187981 */ /* 0x000f62000c1e1500 */
[----:B------:R-:W-:-:S02]  /*13f0*/  LEA.HI.X.SX32 R125, R129, R23, 0x1, P6 ;  /* 0x00000017817d7211 */ /* 0x000fc400030f0eff */
[-C--:B------:R-:W-:Y:S01]  /*1400*/  LEA.HI.X.SX32 R127, R131, R23.reuse, 0x1, P5 ;  /* 0x00000017837f7211 */ /* 0x080fe200028f0eff */
[----:B------:R-:W5:Y:S01]  /*1410*/  LDG.E.U16 R38, desc[UR18][R38.64] ;  /* 0x0000001226267981 */ /* 0x000f62000c1e1500 */
[-C--:B------:R-:W-:Y:S02]  /*1420*/  LEA.HI.X.SX32 R129, R133, R23.reuse, 0x1, P2 ;  /* 0x0000001785817211 */ /* 0x080fe400010f0eff */
[-C--:B------:R-:W-:Y:S01]  /*1430*/  LEA.HI.X.SX32 R131, R91, R23.reuse, 0x1, P1 ;  /* 0x000000175b837211 */ /* 0x080fe200008f0eff */
[----:B------:R-:W5:Y:S01]  /*1440*/  LDG.E.U16 R133, desc[UR18][R2.64] ;  /* 0x0000001202857981 */ /* 0x000f62000c1e1500 */
[----:B------:R-:W-:-:S03]  /*1450*/  LEA.HI.X.SX32 R23, R135, R23, 0x1, P4 ;  /* 0x0000001787177211 */ /* 0x000fc600020f0eff */
[----:B------:R3:W5:Y:S01]  /*1460*/  LDG.E.U16 R135, desc[UR18][R6.64] ;  /* 0x0000001206877981 */ /* 0x000762000c1e1500 */
[----:B------:R-:W-:-:S03]  /*1470*/  LOP3.LUT R91, R90, 0x3f, RZ, 0xc0, !PT ;  /* 0x0000003f5a5b7812 */ /* 0x000fc600078ec0ff */
[----:B------:R4:W5:Y:S01]  /*1480*/  LDG.E.U16 R23, desc[UR18][R22.64] ;  /* 0x0000001216177981 */ /* 0x000962000c1e1500 */
[----:B------:R-:W-:-:S03]  /*1490*/  SHF.R.U32.HI R28, RZ, 0x5, R90 ;  /* 0x00000005ff1c7819 */ /* 0x000fc6000001165a */
[----:B------:R-:W5:Y:S01]  /*14a0*/  LDG.E.U16 R25, desc[UR18][R84.64] ;  /* 0x0000001254197981 */ /* 0x000f62000c1e1500 */
[----:B---3--:R-:W-:Y:S01]  /*14b0*/  IMAD R6, R92, R69, RZ ;  /* 0x000000455c067224 */ /* 0x008fe200078e02ff */
[----:B------:R-:W-:Y:S02]  /*14c0*/  SHF.L.U32 R3, R68, 0x1, RZ ;  /* 0x0000000144037819 */ /* 0x000fe400000006ff */
[----:B------:R1:W5:Y:S02]  /*14d0*/  LDG.E.U16 R7, desc[UR18][R70.64] ;  /* 0x0000001246077981 */ /* 0x000364000c1e1500 */
[----:B------:R-:W-:Y:S01]  /*14e0*/  LEA R16, R69, R6, 0x2 ;  /* 0x0000000645107211 */ /* 0x000fe200078e10ff */
[----:B--2---:R-:W-:Y:S01]  /*14f0*/  IMAD R2, R91, UR4, RZ ;  /* 0x000000045b027c24 */ /* 0x004fe2000f8e02ff */
[----:B------:R2:W5:Y:S02]  /*1500*/  LDG.E.U16 R39, desc[UR18][R88.64] ;  /* 0x0000001258277981 */ /* 0x000564000c1e1500 */
[----:B------:R-:W-:-:S02]  /*1510*/  LEA R20, R69, R16, 0x2 ;  /* 0x0000001045147211 */ /* 0x000fc400078e10ff */
[----:B------:R-:W5:Y:S02]  /*1520*/  LDG.E.U16 R18, desc[UR18][R18.64] ;  /* 0x0000001212127981 */ /* 0x000f64000c1e1500 */
[C---:B----4-:R-:W-:Y:S02]  /*1530*/  LEA R22, R69.reuse, R20, 0x2 ;  /* 0x0000001445167211 */ /* 0x050fe400078e10ff */
[----:B------:R-:W-:Y:S01]  /*1540*/  SHF.L.U32 R4, R2, 0x1, RZ ;  /* 0x0000000102047819 */ /* 0x000fe200000006ff */
[----:B------:R-:W5:Y:S01]  /*1550*/  LDG.E.U16 R14, desc[UR18][R14.64] ;  /* 0x000000120e0e7981 */ /* 0x000f62000c1e1500 */
[C---:B------:R-:W-:Y:S02]  /*1560*/  LEA R26, R69.reuse, R22, 0x2 ;  /* 0x00000016451a7211 */ /* 0x040fe400078e10ff */
[----:B-1----:R-:W-:Y:S01]  /*1570*/  IADD3 R71, P2, P3, R4, R72, R3 ;  /* 0x0000004804477210 */ /* 0x002fe20007b5e003 */
[----:B------:R1:W5:Y:S01]  /*1580*/  LDG.E.U16 R17, desc[UR18][R80.64] ;  /* 0x0000001250117981 */ /* 0x000362000c1e1500 */
[C---:B------:R-:W-:Y:S01]  /*1590*/  LEA R4, R69.reuse, R26, 0x2 ;  /* 0x0000001a45047211 */ /* 0x040fe200078e10ff */
[----:B------:R-:W-:Y:S01]  /*15a0*/  IMAD.HI R2, R2, 0x2, RZ ;  /* 0x0000000202027827 */ /* 0x000fe200078e02ff */
[----:B------:R-:W-:Y:S01]  /*15b0*/  R2UR UR24, R28 ;  /* 0x000000001c1872ca */ /* 0x000fe200000e0000 */
[----:B------:R3:W5:Y:S02]  /*15c0*/  LDG.E.U16 R19, desc[UR18][R82.64] ;  /* 0x0000001252137981 */ /* 0x000764000c1e1500 */
[----:B------:R-:W-:Y:S01]  /*15d0*/  IMAD.HI R68, R68, 0x2, RZ ;  /* 0x0000000244447827 */ /* 0x000fe200078e02ff */
[C---:B------:R-:W-:Y:S01]  /*15e0*/  LEA R28, R69.reuse, R4, 0x2 ;  /* 0x00000004451c7211 */ /* 0x040fe200078e10ff */
[----:B------:R4:W5:Y:S03]  /*15f0*/  LDG.E.U16 R15, desc[UR18][R78.64] ;  /* 0x000000124e0f7981 */ /* 0x000966000c1e1500 */
[----:B------:R-:W-:Y:S01]  /*1600*/  IADD3.X R53, PT, PT, R2, R73, R68, P2, P3 ;  /* 0x0000004902357210 */ /* 0x000fe200017e6444 */
[----:B------:R-:W5:Y:S01]  /*1610*/  LDG.E.U16 R10, desc[UR18][R10.64] ;  /* 0x000000120a0a7981 */ /* 0x000f62000c1e1500 */
[----:B------:R-:W-:-:S02]  /*1620*/  LEA R2, R69, R28, 0x2 ;  /* 0x0000001c45027211 */ /* 0x000fc400078e10ff */
[-C--:B------:R-:W-:Y:S01]  /*1630*/  LEA R104, P2, R6, R71.reuse, 0x1 ;  /* 0x0000004706687211 */ /* 0x080fe200078408ff */
[----:B------:R-:W5:Y:S01]  /*1640*/  LDG.E.U16 R12, desc[UR18][R12.64] ;  /* 0x000000120c0c7981 */ /* 0x000f62000c1e1500 */
[C---:B------:R-:W-:Y:S02]  /*1650*/  LEA R30, R69.reuse, R2, 0x2 ;  /* 0x00000002451e7211 */ /* 0x040fe400078e10ff */
[-C--:B------:R-:W-:Y:S01]  /*1660*/  LEA R100, P4, R20, R71.reuse, 0x1 ;  /* 0x0000004714647211 */ /* 0x080fe200078808ff */
[----:B------:R-:W5:Y:S01]  /*1670*/  LDG.E.U16 R42, desc[UR18][R42.64] ;  /* 0x000000122a2a7981 */ /* 0x000f62000c1e1500 */
[----:B------:R-:W-:Y:S02]  /*1680*/  LEA R102, P3, R16, R71, 0x1 ;  /* 0x0000004710667211 */ /* 0x000fe400078608ff */
[----:B------:R-:W-:Y:S01]  /*1690*/  LEA.HI.X.SX32 R105, R6, R53, 0x1, P2 ;  /* 0x0000003506697211 */ /* 0x000fe200010f0eff */
[----:B------:R0:W5:Y:S01]  /*16a0*/  LDG.E.U16 R11, desc[UR18][R74.64] ;  /* 0x000000124a0b7981 */ /* 0x000162000c1e1500 */
[----:B------:R-:W-:-:S02]  /*16b0*/  LEA R6, R69, R30, 0x2 ;  /* 0x0000001e45067211 */ /* 0x000fc400078e10ff */
[-C--:B------:R-:W-:Y:S01]  /*16c0*/  LEA.HI.X.SX32 R101, R20, R53.reuse, 0x1, P4 ;  /* 0x0000003514657211 */ /* 0x080fe200020f0eff */
[----:B------:R0:W5:Y:S01]  /*16d0*/  LDG.E.U16 R13, desc[UR18][R76.64] ;  /* 0x000000124c0d7981 */ /* 0x000162000c1e1500 */
[----:B------:R-:W-:Y:S02]  /*16e0*/  LEA.HI.X.SX32 R103, R16, R53, 0x1, P3 ;  /* 0x0000003510677211 */ /* 0x000fe400018f0eff */
[-C--:B------:R-:W-:Y:S01]  /*16f0*/  LEA R94, P4, R4, R71.reuse, 0x1 ;  /* 0x00000047045e7211 */ /* 0x080fe200078808ff */
[----:B------:R0:W5:Y:S01]  /*1700*/  LDG.E.U16 R54, desc[UR18][R54.64] ;  /* 0x0000001236367981 */ /* 0x000162000c1e1500 */
[----:B------:R-:W-:Y:S02]  /*1710*/  LEA R16, R69, R6, 0x2 ;  /* 0x0000000645107211 */ /* 0x000fe400078e10ff */
[----:B------:R-:W-:Y:S01]  /*1720*/  LEA R96, P3, R26, R71, 0x1 ;  /* 0x000000471a607211 */ /* 0x000fe200078608ff */
[----:B------:R0:W5:Y:S01]  /*1730*/  LDG.E.U16 R56, desc[UR18][R56.64] ;  /* 0x0000001238387981 */ /* 0x000162000c1e1500 */
[----:B------:R-:W-:-:S02]  /*1740*/  LEA.HI.X.SX32 R95, R4, R53, 0x1, P4 ;  /* 0x00000035045f7211 */ /* 0x000fc400020f0eff */
[C---:B------:R-:W-:Y:S01]  /*1750*/  LEA R4, R69.reuse, R16, 0x2 ;  /* 0x0000001045047211 */ /* 0x040fe200078e10ff */
        /* <DEDUP_REMOVED lines=11> */
[-C--:B--2---:R-:W-:Y:S01]  /*1810*/  LEA R88, P2, R28, R71.reuse, 0x1 ;  /* 0x000000471c587211 */ /* 0x084fe200078408ff */
[----:B------:R2:W5:Y:S01]  /*1820*/  LDG.E.U16 R66, desc[UR18][R66.64] ;  /* 0x0000001242427981 */ /* 0x000562000c1e1500 */
[----:B------:R-:W-:Y:S02]  /*1830*/  LEA R84, P4, R30, R71, 0x1 ;  /* 0x000000471e547211 */ /* 0x000fe400078808ff */
[----:B------:R-:W-:Y:S01]  /*1840*/  LEA R22, R69, R2, 0x2 ;  /* 0x0000000245167211 */ /* 0x000fe200078e10ff */
[----:B------:R2:W5:Y:S01]  /*1850*/  LDG.E.U16 R106, desc[UR18][R106.64] ;  /* 0x000000126a6a7981 */ /* 0x000562000c1e1500 */
[----:B------:R-:W-:-:S02]  /*1860*/  LEA.HI.X.SX32 R89, R28, R53, 0x1, P2 ;  /* 0x000000351c597211 */ /* 0x000fc400010f0eff */
[----:B------:R-:W-:Y:S01]  /*1870*/  LEA.HI.X.SX32 R85, R30, R53, 0x1, P4 ;  /* 0x000000351e557211 */ /* 0x000fe200020f0eff */
[----:B------:R2:W5:Y:S01]  /*1880*/  LDG.E.U16 R108, desc[UR18][R108.64] ;  /* 0x000000126c6c7981 */ /* 0x000562000c1e1500 */
[-C--:B-1----:R-:W-:Y:S02]  /*1890*/  LEA R80, P3, R16, R71.reuse, 0x1 ;  /* 0x0000004710507211 */ /* 0x082fe400078608ff */
[----:B------:R-:W-:Y:S01]  /*18a0*/  LOP3.LUT P1, RZ, R90, 0xff, RZ, 0xc0, !PT ;  /* 0x000000ff5aff7812 */ /* 0x000fe2000782c0ff */
[----:B------:R2:W5:Y:S01]  /*18b0*/  LDG.E.U16 R110, desc[UR18][R110.64] ;  /* 0x000000126e6e7981 */ /* 0x000562000c1e1500 */
[-C--:B---3--:R-:W-:Y:S02]  /*18c0*/  LEA R82, P2, R6, R71.reuse, 0x1 ;  /* 0x0000004706527211 */ /* 0x088fe400078408ff */
[----:B----4-:R-:W-:Y:S01]  /*18d0*/  LEA R78, P4, R4, R71, 0x1 ;  /* 0x00000047044e7211 */ /* 0x010fe200078808ff */
[----:B------:R2:W5:Y:S01]  /*18e0*/  LDG.E.U16 R112, desc[UR18][R112.64] ;  /* 0x0000001270707981 */ /* 0x000562000c1e1500 */
[----:B------:R-:W-:-:S02]  /*18f0*/  LOP3.LUT R90, R90, 0xc0, RZ, 0xc0, !PT ;  /* 0x000000c05a5a7812 */ /* 0x000fc400078ec0ff */
[----:B------:R-:W-:Y:S01]  /*1900*/  LEA R3, R69, R22, 0x2 ;  /* 0x0000001645037211 */ /* 0x000fe200078e10ff */
[----:B------:R2:W5:Y:S01]  /*1910*/  LDG.E.U16 R114, desc[UR18][R114.64] ;  /* 0x0000001272727981 */ /* 0x000562000c1e1500 */
[-C--:B------:R-:W-:Y:S02]  /*1920*/  LEA.HI.X.SX32 R81, R16, R53.reuse, 0x1, P3 ;  /* 0x0000003510517211 */ /* 0x080fe400018f0eff */
[-C--:B------:R-:W-:Y:S01]  /*1930*/  LEA.HI.X.SX32 R83, R6, R53.reuse, 0x1, P2 ;  /* 0x0000003506537211 */ /* 0x080fe200010f0eff */
[----:B------:R2:W5:Y:S01]  /*1940*/  LDG.E.U16 R116, desc[UR18][R116.64] ;  /* 0x0000001274747981 */ /* 0x000562000c1e1500 */
[----:B------:R-:W-:Y:S02]  /*1950*/  LEA.HI.X.SX32 R79, R4, R53, 0x1, P4 ;  /* 0x00000035044f7211 */ /* 0x000fe400020f0eff */
[----:B0-----:R-:W-:Y:S01]  /*1960*/  LEA R74, P3, R2, R71, 0x1 ;  /* 0x00000047024a7211 */ /* 0x001fe200078608ff */
[----:B------:R2:W5:Y:S01]  /*1970*/  LDG.E.U16 R118, desc[UR18][R118.64] ;  /* 0x0000001276767981 */ /* 0x000562000c1e1500 */
[----:B------:R-:W-:-:S02]  /*1980*/  LEA R43, R90, R91, 0x6 ;  /* 0x0000005b5a2b7211 */ /* 0x000fc400078e30ff */
[-C--:B------:R-:W-:Y:S01]  /*1990*/  LEA R76, P2, R20, R71.reuse, 0x1 ;  /* 0x00000047144c7211 */ /* 0x080fe200078408ff */
[----:B------:R2:W5:Y:S01]  /*19a0*/  LDG.E.U16 R120, desc[UR18][R120.64] ;  /* 0x0000001278787981 */ /* 0x000562000c1e1500 */
[-C--:B------:R-:W-:Y:S02]  /*19b0*/  LEA R72, P4, R22, R71.reuse, 0x1 ;  /* 0x0000004716487211 */ /* 0x080fe400078808ff */
[----:B------:R-:W-:Y:S01]  /*19c0*/  LEA R70, P5, R3, R71, 0x1 ;  /* 0x0000004703467211 */ /* 0x000fe200078a08ff */
[----:B------:R2:W5:Y:S01]  /*19d0*/  LDG.E.U16 R122, desc[UR18][R122.64] ;  /* 0x000000127a7a7981 */ /* 0x000562000c1e1500 */
[----:B------:R-:W-:-:S03]  /*19e0*/  R2UR UR8, R132 ;  /* 0x00000000840872ca */ /* 0x000fc600000e0000 */
[----:B------:R2:W5:Y:S01]  /*19f0*/  LDG.E.U16 R124, desc[UR18][R124.64] ;  /* 0x000000127c7c7981 */ /* 0x000562000c1e1500 */
[----:B------:R-:W-:-:S03]  /*1a00*/  LEA.HI.X.SX32 R75, R2, R53, 0x1, P3 ;  /* 0x00000035024b7211 */ /* 0x000fc600018f0eff */
[----:B------:R2:W5:Y:S01]  /*1a10*/  LDG.E.U16 R126, desc[UR18][R126.64] ;  /* 0x000000127e7e7981 */ /* 0x000562000c1e1500 */
[----:B------:R-:W-:-:S03]  /*1a20*/  LEA.HI.X.SX32 R77, R20, R53, 0x1, P2 ;  /* 0x00000035144d7211 */ /* 0x000fc600010f0eff */
[----:B------:R2:W5:Y:S01]  /*1a30*/  LDG.E.U16 R128, desc[UR18][R128.64] ;  /* 0x0000001280807981 */ /* 0x000562000c1e1500 */
[----:B------:R-:W-:-:S03]  /*1a40*/  LEA.HI.X.SX32 R73, R22, R53, 0x1, P4 ;  /* 0x0000003516497211 */ /* 0x000fc600020f0eff */
[----:B------:R2:W5:Y:S01]  /*1a50*/  LDG.E.U16 R130, desc[UR18][R130.64] ;  /* 0x0000001282827981 */ /* 0x000562000c1e1500 */
[----:B------:R-:W-:Y:S02]  /*1a60*/  LEA.HI.X.SX32 R71, R3, R53, 0x1, P5 ;  /* 0x0000003503477211 */ /* 0x000fe400028f0eff */
[----:B------:R-:W-:Y:S01]  /*1a70*/  SHF.L.U32 R2, R43, 0x1, RZ ;  /* 0x000000012b027819 */ /* 0x000fe200000006ff */
[----:B------:R-:W-:Y:S06]  /*1a80*/  @P0 BRA `(.L_x_5) ;  /* 0x0000000000180947 */ /* 0x000fec0003800000 */
[----:B------:R-:W-:Y:S01]  /*1a90*/  ELECT P2, URZ, PT ;  /* 0x0000000000ff782f */ /* 0x000fe20003840000 */
[----:B------:R-:W-:Y:S01]  /*1aa0*/  HFMA2 R3, -RZ, RZ, 0, 5.9604644775390625e-08 ;  /* 0x00000001ff037431 */ /* 0x000fe200000001ff */
[----:B------:R-:W-:Y:S01]  /*1ab0*/  UMOV UR4, 0x40 ;  /* 0x0000004000047882 */ /* 0x000fe20000000000 */
[----:B------:R-:W-:Y:S01]  /*1ac0*/  UVIRTCOUNT.DEALLOC.SMPOOL 0x80 ;  /* 0x000000800000784c */ /* 0x000fe20000000000 */
[----:B------:R-:W-:-:S09]  /*1ad0*/  ULEA UR4, UR9, UR4, 0x18 ;  /* 0x0000000409047291 */ /* 0x000fd2000f8ec0ff */
[----:B------:R0:W-:Y:S03]  /*1ae0*/  @P2 STS.U8 [UR4], R3 ;  /* 0x00000003ff002988 */ /* 0x0001e60008000004 */
.L_x_5:
[----:B------:R-:W-:Y:S01]  /*1af0*/  USHF.L.U32 UR15, UR24, 0x15, URZ ;  /* 0x00000015180f7899 */ /* 0x000fe200080006ff */
[C---:B0-----:R-:W-:Y:S01]  /*1b00*/  LOP3.LUT R3, R2.reuse, 0x10, RZ, 0x3c, !PT ;  /* 0x0000001002037812 */ /* 0x041fe200078e3cff */
[----:B------:R-:W-:Y:S01]  /*1b10*/  ULOP3.LUT UR13, UR24, 0x4, URZ, 0xc0, !UPT ;  /* 0x00000004180d7892 */ /* 0x000fe2000f8ec0ff */
[----:B-----5:R-:W-:Y:S01]  /*1b20*/  STS.U16 [R2+UR7+0x400], R24 ;  /* 0x0004001802007988 */ /* 0x020fe20008000407 */
[----:B------:R-:W-:Y:S01]  /*1b30*/  ULOP3.LUT UR15, UR15, 0x600000, URZ, 0xc0, !UPT ;  /* 0x006000000f0f7892 */ /* 0x000fe2000f8ec0ff */
[C---:B------:R-:W-:Y:S01]  /*1b40*/  LOP3.LUT R43, R2.reuse, 0x20, RZ, 0x3c, !PT ;  /* 0x00000020022b7812 */ /* 0x040fe200078e3cff */
[----:B------:R-:W-:Y:S01]  /*1b50*/  VOTEU.ALL UP0, P1 ;  /* 0x0000000000ff7886 */ /* 0x000fe20000800000 */
[----:B------:R-:W-:Y:S01]  /*1b60*/  STS.U16 [R2+UR7+0x800], R18 ;  /* 0x0008001202007988 */ /* 0x000fe20008000407 */
[----:B------:R-:W-:Y:S01]  /*1b70*/  ULEA UR9, UR13, UR15, 0x4 ;  /* 0x0000000f0d097291 */ /* 0x000fe2000f8e20ff */
[----:B------:R-:W-:Y:S01]  /*1b80*/  LOP3.LUT R4, R2, 0x60, RZ, 0x3c, !PT ;  /* 0x0000006002047812 */ /* 0x000fe200078e3cff */
[----:B------:R-:W-:Y:S01]  /*1b90*/  UMOV UR4, 0x1 ;  /* 0x0000000100047882 */ /* 0x000fe20000000000 */
[----:B------:R0:W-:Y:S01]  /*1ba0*/  STS.U16 [R2+UR7+0x1000], R8 ;  /* 0x0010000802007988 */ /* 0x0001e20008000407 */
[----:B------:R-:W-:-:S02]  /*1bb0*/  UIADD3 UR9, UPT, UPT, UR8, UR9, URZ ;  /* 0x0000000908097290 */ /* 0x000fc4000fffe0ff */
[----:B------:R-:W-:-:S04]  /*1bc0*/  @!UP0 UIADD3 UR16, UPT, UPT, -UR4, 0x100000, URZ ;  /* 0x0010000004108890 */ /* 0x000fc8000fffe1ff */
[----:B------:R-:W-:Y:S02]  /*1bd0*/  @!UP0 USHF.L.U32 UR17, UR16, 0xb, URZ ;  /* 0x0000000b10118899 */ /* 0x000fe400080006ff */
[----:B------:R-:W-:Y:S02]  /*1be0*/  @!UP0 USHF.L.U32 UR16, UR16, 0x1, URZ ;  /* 0x0000000110108899 */ /* 0x000fe400080006ff */
[----:B------:R-:W-:Y:S02]  /*1bf0*/  UIADD3 UR10, UPT, UPT, UR7, 0xe000, URZ ;  /* 0x0000e000070a7890 */ /* 0x000fe4000fffe0ff */
[----:B------:R-:W-:Y:S01]  /*1c00*/  STS.U16 [R2+UR7+0x1400], R133 ;  /* 0x0014008502007988 */ /* 0x000fe20008000407 */
[----:B------:R-:W1:Y:S01]  /*1c10*/  LDCU UR14, c[0x0][0x3f0] ;  /* 0x00007e00ff0e77ac */ /* 0x000e620008000800 */
[----:B------:R-:W-:Y:S02]  /*1c20*/  PRMT R6, RZ, 0x7610, R6 ;  /* 0x00007610ff067816 */ /* 0x000fe40000000006 */
[----:B------:R3:W-:Y:S01]  /*1c30*/  STS.U16 [R2+UR7+0xc00], R31 ;  /* 0x000c001f02007988 */ /* 0x0007e20008000407 */
[----:B------:R-:W-:Y:S01]  /*1c40*/  VOTEU.ALL UP1, P1 ;  /* 0x0000000000ff7886 */ /* 0x000fe20000820000 */
[----:B0-----:R-:W-:-:S02]  /*1c50*/  PRMT R8, RZ, 0x7610, R8 ;  /* 0x00007610ff087816 */ /* 0x001fc40000000008 */
[----:B------:R-:W-:Y:S01]  /*1c60*/  STS.U16 [R2+UR7+0x1800], R134 ;  /* 0x0018008602007988 */ /* 0x000fe20008000407 */
[----:B------:R-:W-:Y:S02]  /*1c70*/  PRMT R16, RZ, 0x7610, R16 ;  /* 0x00007610ff107816 */ /* 0x000fe40000000010 */
[----:B------:R-:W-:Y:S01]  /*1c80*/  PRMT R18, RZ, 0x7610, R18 ;  /* 0x00007610ff127816 */ /* 0x000fe20000000012 */
[----:B------:R-:W-:Y:S01]  /*1c90*/  STS.U16 [R2+UR7+0x1c00], R135 ;  /* 0x001c008702007988 */ /* 0x000fe20008000407 */
[----:B---3--:R-:W-:-:S03]  /*1ca0*/  LOP3.LUT R31, R2, 0x30, RZ, 0x3c, !PT ;  /* 0x00000030021f7812 */ /* 0x008fc600078e3cff */
[----:B------:R-:W-:Y:S01]  /*1cb0*/  STS.U16 [R2+UR7], R37 ;  /* 0x0000002502007988 */ /* 0x000fe20008000407 */
[----:B-1----:R-:W-:-:S03]  /*1cc0*/  ISETP.LT.AND P2, PT, RZ, UR14, PT ;  /* 0x0000000eff007c0c */ /* 0x002fc6000bf41270 */
[----:B------:R-:W-:Y:S04]  /*1cd0*/  STS.U16 [R3+UR7+0x80], R54 ;  /* 0x0000803603007988 */ /* 0x000fe80008000407 */
[----:B------:R-:W-:Y:S04]  /*1ce0*/  STS.U16 [R3+UR7+0x480], R46 ;  /* 0x0004802e03007988 */ /* 0x000fe80008000407 */
[----:B------:R-:W-:Y:S04]  /*1cf0*/  STS.U16 [R3+UR7+0x880], R60 ;  /* 0x0008803c03007988 */ /* 0x000fe80008000407 */
[----:B------:R0:W-:Y:S04]  /*1d00*/  STS.U16 [R3+UR7+0xc80], R9 ;  /* 0x000c800903007988 */ /* 0x0001e80008000407 */
[----:B------:R-:W-:Y:S04]  /*1d10*/  STS.U16 [R3+UR7+0x1080], R32 ;  /* 0x0010802003007988 */ /* 0x000fe80008000407 */
[----:B------:R-:W-:Y:S01]  /*1d20*/  STS.U16 [R3+UR7+0x1480], R45 ;  /* 0x0014802d03007988 */ /* 0x000fe20008000407 */
[----:B0-----:R-:W-:-:S03]  /*1d30*/  LOP3.LUT R9, R2, 0x50, RZ, 0x3c, !PT ;  /* 0x0000005002097812 */ /* 0x001fc600078e3cff */
[----:B------:R-:W-:Y:S04]  /*1d40*/  STS.U16 [R3+UR7+0x1880], R108 ;  /* 0x0018806c03007988 */ /* 0x000fe80008000407 */
[----:B------:R0:W-:Y:S04]  /*1d50*/  STS.U16 [R3+UR7+0x1c80], R122 ;  /* 0x001c807a03007988 */ /* 0x0001e80008000407 */
[----:B------:R-:W-:Y:S04]  /*1d60*/  STS.U16 [R43+UR7+0x100], R56 ;  /* 0x000100382b007988 */ /* 0x000fe80008000407 */
[----:B------:R1:W-:Y:S01]  /*1d70*/  STS.U16 [R43+UR7+0x500], R12 ;  /* 0x0005000c2b007988 */ /* 0x0003e20008000407 */
[----:B0-----:R-:W-:-:S03]  /*1d80*/  LOP3.LUT R3, R2, 0x40, RZ, 0x3c, !PT ;  /* 0x0000004002037812 */ /* 0x001fc600078e3cff */
[----:B------:R-:W-:Y:S04]  /*1d90*/  STS.U16 [R43+UR7+0x900], R62 ;  /* 0x0009003e2b007988 */ /* 0x000fe80008000407 */
[----:B------:R0:W-:Y:S01]  /*1da0*/  STS.U16 [R43+UR7+0xd00], R11 ;  /* 0x000d000b2b007988 */ /* 0x0001e20008000407 */
[----:B-1----:R-:W-:-:S03]  /*1db0*/  PRMT R12, RZ, 0x7610, R12 ;  /* 0x00007610ff0c7816 */ /* 0x002fc6000000000c */
[----:B------:R-:W-:Y:S04]  /*1dc0*/  STS.U16 [R43+UR7+0x1100], R40 ;  /* 0x001100282b007988 */ /* 0x000fe80008000407 */
[----:B------:R-:W-:Y:S01]  /*1dd0*/  STS.U16 [R43+UR7+0x1500], R47 ;  /* 0x0015002f2b007988 */ /* 0x000fe20008000407 */
[----:B0-----:R-:W-:-:S03]  /*1de0*/  PRMT R11, RZ, 0x7610, R11 ;  /* 0x00007610ff0b7816 */ /* 0x001fc6000000000b */
[----:B------:R-:W-:Y:S04]  /*1df0*/  STS.U16 [R43+UR7+0x1900], R110 ;  /* 0x0019006e2b007988 */ /* 0x000fe80008000407 */
[----:B------:R-:W-:Y:S04]  /*1e00*/  STS.U16 [R43+UR7+0x1d00], R124 ;  /* 0x001d007c2b007988 */ /* 0x000fe80008000407 */
[----:B------:R-:W-:Y:S04]  /*1e10*/  STS.U16 [R31+UR7+0x180], R21 ;  /* 0x000180151f007988 */ /* 0x000fe80008000407 */
[----:B------:R-:W-:Y:S04]  /*1e20*/  STS.U16 [R31+UR7+0x580], R48 ;  /* 0x000580301f007988 */ /* 0x000fe80008000407 */
[----:B------:R-:W-:Y:S04]  /*1e30*/  STS.U16 [R31+UR7+0x980], R64 ;  /* 0x000980401f007988 */ /* 0x000fe80008000407 */
[----:B------:R0:W-:Y:S04]  /*1e40*/  STS.U16 [R31+UR7+0xd80], R13 ;  /* 0x000d800d1f007988 */ /* 0x0001e80008000407 */
[----:B------:R-:W-:Y:S04]  /*1e50*/  STS.U16 [R31+UR7+0x1180], R42 ;  /* 0x0011802a1f007988 */ /* 0x000fe80008000407 */
[----:B------:R-:W-:Y:S01]  /*1e60*/  STS.U16 [R31+UR7+0x1580], R49 ;  /* 0x001580311f007988 */ /* 0x000fe20008000407 */
[----:B0-----:R-:W-:-:S03]  /*1e70*/  PRMT R13, RZ, 0x7610, R13 ;  /* 0x00007610ff0d7816 */ /* 0x001fc6000000000d */
        /* <DEDUP_REMOVED lines=10> */
[----:B------:R0:W-:Y:S04]  /*1f20*/  STS.U16 [R3+UR7+0x1e00], R128 ;  /* 0x001e008003007988 */ /* 0x0001e80008000407 */
[----:B------:R1:W-:Y:S04]  /*1f30*/  STS.U16 [R9+UR7+0x280], R10 ;  /* 0x0002800a09007988 */ /* 0x0003e80008000407 */
[----:B------:R-:W-:Y:S01]  /*1f40*/  STS.U16 [R9+UR7+0x680], R50 ;  /* 0x0006803209007988 */ /* 0x000fe20008000407 */
[----:B0-----:R-:W-:-:S03]  /*1f50*/  LOP3.LUT R3, R2, 0x70, RZ, 0x3c, !PT ;  /* 0x0000007002037812 */ /* 0x001fc600078e3cff */
[----:B------:R-:W-:Y:S01]  /*1f60*/  STS.U16 [R9+UR7+0xa80], R66 ;  /* 0x000a804209007988 */ /* 0x000fe20008000407 */
[----:B-1----:R-:W-:-:S03]  /*1f70*/  PRMT R10, RZ, 0x7610, R10 ;  /* 0x00007610ff0a7816 */ /* 0x002fc6000000000a */
[----:B------:R0:W-:Y:S04]  /*1f80*/  STS.U16 [R9+UR7+0xe80], R15 ;  /* 0x000e800f09007988 */ /* 0x0001e80008000407 */
[----:B------:R-:W-:Y:S04]  /*1f90*/  STS.U16 [R9+UR7+0x1280], R35 ;  /* 0x0012802309007988 */ /* 0x000fe80008000407 */
[----:B------:R-:W-:Y:S01]  /*1fa0*/  STS.U16 [R9+UR7+0x1680], R33 ;  /* 0x0016802109007988 */ /* 0x000fe20008000407 */
[----:B0-----:R-:W-:-:S03]  /*1fb0*/  PRMT R15, RZ, 0x7610, R15 ;  /* 0x00007610ff0f7816 */ /* 0x001fc6000000000f */
[----:B------:R-:W-:Y:S04]  /*1fc0*/  STS.U16 [R9+UR7+0x1a80], R116 ;  /* 0x001a807409007988 */ /* 0x000fe80008000407 */
[----:B------:R0:W-:Y:S04]  /*1fd0*/  STS.U16 [R9+UR7+0x1e80], R130 ;  /* 0x001e808209007988 */ /* 0x0001e80008000407 */
[----:B------:R-:W-:Y:S04]  /*1fe0*/  STS.U16 [R4+UR7+0x300], R27 ;  /* 0x0003001b04007988 */ /* 0x000fe80008000407 */
[----:B------:R-:W-:Y:S01]  /*1ff0*/  STS.U16 [R4+UR7+0x700], R38 ;  /* 0x0007002604007988 */ /* 0x000fe20008000407 */
[----:B0-----:R-:W-:-:S03]  /*2000*/  PRMT R9, RZ, 0x7610, R9 ;  /* 0x00007610ff097816 */ /* 0x001fc60000000009 */
[----:B------:R0:W-:Y:S04]  /*2010*/  STS.U16 [R4+UR7+0xb00], R5 ;  /* 0x000b000504007988 */ /* 0x0001e80008000407 */
[----:B------:R1:W-:Y:S04]  /*2020*/  STS.U16 [R4+UR7+0xf00], R17 ;  /* 0x000f001104007988 */ /* 0x0003e80008000407 */
[----:B------:R-:W-:Y:S01]  /*2030*/  STS.U16 [R4+UR7+0x1300], R39 ;  /* 0x0013002704007988 */ /* 0x000fe20008000407 */
[----:B0-----:R-:W-:-:S03]  /*2040*/  PRMT R5, RZ, 0x7610, R5 ;  /* 0x00007610ff057816 */ /* 0x001fc60000000005 */
[----:B------:R-:W-:Y:S01]  /*2050*/  STS.U16 [R4+UR7+0x1700], R41 ;  /* 0x0017002904007988 */ /* 0x000fe20008000407 */
[----:B-1----:R-:W-:-:S03]  /*2060*/  PRMT R17, RZ, 0x7610, R17 ;  /* 0x00007610ff117816 */ /* 0x002fc60000000011 */
        /* <DEDUP_REMOVED lines=12> */
[----:B------:R0:W-:Y:S01]  /*2130*/  STS.U16 [R3+UR7+0x1f80], R136 ;  /* 0x001f808803007988 */ /* 0x0001e20008000407 */
[----:B------:R-:W-:Y:S01]  /*2140*/  STTM.x64 tmem[UR9], RZ ;  /* 0x000000ff000079ed */ /* 0x000fe20008340009 */
[----:B------:R-:W1:Y:S02]  /*2150*/  FENCE.VIEW.ASYNC.T ;  /* 0x00000000000073c6 */ /* 0x000e640000000200 */
[----:B-1----:R-:W-:Y:S06]  /*2160*/  BAR.SYNC.DEFER_BLOCKING 0x0 ;  /* 0x0000000000007b1d */ /* 0x002fec0000010000 */
[----:B------:R-:W1:Y:S02]  /*2170*/  FENCE.VIEW.ASYNC.S ;  /* 0x00000000000073c6 */ /* 0x000e640000000000 */
[----:B-1----:R1:W3:Y:S02]  /*2180*/  @!UP1 SYNCS.EXCH.64 URZ, [UR10], UR16 ;  /* 0x000000100aff95b2 */ /* 0x0022e40008000100 */
[----:B---3--:R-:W-:Y:S06]  /*2190*/  BAR.SYNC.DEFER_BLOCKING 0x0 ;  /* 0x0000000000007b1d */ /* 0x008fec0000010000 */
[----:B------:R-:W3:Y:S04]  /*21a0*/  @P2 LDG.E.U16 R4, desc[UR18][R104.64] ;  /* 0x0000001268042981 */ /* 0x000ee8000c1e1500 */
[----:B------:R-:W4:Y:S04]  /*21b0*/  @P2 LDG.E.U16 R6, desc[UR18][R100.64] ;  /* 0x0000001264062981 */ /* 0x000f28000c1e1500 */
[----:B--2---:R-:W2:Y:S04]  /*21c0*/  @P2 LDG.E.U16 R8, desc[UR18][R96.64] ;  /* 0x0000001260082981 */ /* 0x004ea8000c1e1500 */
[----:B------:R-:W2:Y:S04]  /*21d0*/  @P2 LDG.E.U16 R10, desc[UR18][R88.64] ;  /* 0x00000012580a2981 */ /* 0x000ea8000c1e1500 */
        /* <DEDUP_REMOVED lines=11> */
[----:B------:R-:W2:Y:S01]  /*2290*/  @P2 LDG.E.U16 R19, desc[UR18][R70.64] ;  /* 0x0000001246132981 */ /* 0x000ea2000c1e1500 */
[----:B-1----:R-:W-:-:S04]  /*22a0*/  @!UP0 UIADD3 UR16, UPT, UPT, -UR4, 0x100000, URZ ;  /* 0x0010000004108890 */ /* 0x002fc8000fffe1ff */
[----:B------:R-:W-:Y:S02]  /*22b0*/  @!UP0 USHF.L.U32 UR17, UR16, 0xb, URZ ;  /* 0x0000000b10118899 */ /* 0x000fe400080006ff */
[----:B------:R-:W-:Y:S01]  /*22c0*/  @!UP0 USHF.L.U32 UR16, UR16, 0x1, URZ ;  /* 0x0000000110108899 */ /* 0x000fe200080006ff */
[----:B------:R-:W-:Y:S01]  /*22d0*/  VOTEU.ALL UP1, P1 ;  /* 0x0000000000ff7886 */ /* 0x000fe20000820000 */
[----:B0-----:R-:W-:Y:S01]  /*22e0*/  SHF.L.U32 R3, R36, 0x1, RZ ;  /* 0x0000000124037819 */ /* 0x001fe200000006ff */
[----:B------:R-:W-:Y:S01]  /*22f0*/  UIADD3 UR11, UPT, UPT, UR8, 0x80, URZ ;  /* 0x00000080080b7890 */ /* 0x000fe2000fffe0ff */
[----:B------:R-:W-:Y:S01]  /*2300*/  SHF.R.U32.HI R90, RZ, 0x2, R90 ;  /* 0x00000002ff5a7819 */ /* 0x000fe2000001165a */
[----:B------:R-:W-:-:S04]  /*2310*/  @!UP0 UIADD3 UR4, UPT, UPT, -UR4, 0x100000, URZ ;  /* 0x0010000004048890 */ /* 0x000fc8000fffe1ff */
[----:B------:R-:W-:Y:S02]  /*2320*/  @!UP0 USHF.L.U32 UR5, UR4, 0xb, URZ ;  /* 0x0000000b04058899 */ /* 0x000fe400080006ff */
[----:B------:R-:W-:Y:S01]  /*2330*/  @!UP0 USHF.L.U32 UR4, UR4, 0x1, URZ ;  /* 0x0000000104048899 */ /* 0x000fe200080006ff */
[----:B------:R-:W-:Y:S02]  /*2340*/  LOP3.LUT R3, R3, R90, RZ, 0x3c, !PT ;  /* 0x0000005a03037212 */ /* 0x000fe400078e3cff */
[----:B------:R-:W-:Y:S02]  /*2350*/  ISETP.EQ.U32.AND P3, PT, RZ, UR24, P2 ;  /* 0x00000018ff007c0c */ /* 0x000fe40009762070 */
[----:B------:R-:W-:Y:S01]  /*2360*/  LOP3.LUT R2, R3, 0x40, RZ, 0x3c, !PT ;  /* 0x0000004003027812 */ /* 0x000fe200078e3cff */
[----:B------:R0:W1:Y:S01]  /*2370*/  @!UP1 SYNCS.EXCH.64 URZ, [UR7+0xe008], UR16 ;  /* 0x00e0081007ff95b2 */ /* 0x0000620008000100 */
[----:B------:R-:W-:Y:S01]  /*2380*/  VOTEU.ALL UP1, P1 ;  /* 0x0000000000ff7886 */ /* 0x000fe20000820000 */
[----:B0-----:R-:W-:-:S02]  /*2390*/  UIADD3 UR16, UPT, UPT, UR7, 0xa000, URZ ;  /* 0x0000a00007107890 */ /* 0x001fc4000fffe0ff */
[----:B---3--:R0:W-:Y:S04]  /*23a0*/  STS.U16 [R3+UR7+0x8000], R4 ;  /* 0x0080000403007988 */ /* 0x0081e80008000407 */
[----:B----4-:R0:W-:Y:S04]  /*23b0*/  STS.U16 [R3+UR7+0x8400], R6 ;  /* 0x0084000603007988 */ /* 0x0101e80008000407 */
[----:B--2---:R0:W-:Y:S04]  /*23c0*/  STS.U16 [R3+UR7+0x8800], R8 ;  /* 0x0088000803007988 */ /* 0x0041e80008000407 */
[----:B------:R0:W-:Y:S04]  /*23d0*/  STS.U16 [R3+UR7+0x8c00], R10 ;  /* 0x008c000a03007988 */ /* 0x0001e80008000407 */
        /* <DEDUP_REMOVED lines=11> */
[----:B------:R0:W-:Y:S01]  /*2490*/  STS.U16 [R2+UR7+0x9e00], R19 ;  /* 0x009e001302007988 */ /* 0x0001e20008000407 */
[----:B-1----:R1:W-:Y:S06]  /*24a0*/  MEMBAR.ALL.CTA ;  /* 0x0000000000007992 */ /* 0x0023ec0000008000 */
[----:B-1----:R-:W-:Y:S04]  /*24b0*/  FENCE.VIEW.ASYNC.S ;  /* 0x00000000000073c6 */ /* 0x002fe80000000000 */
[----:B------:R-:W1:Y:S02]  /*24c0*/  FENCE.VIEW.ASYNC.S ;  /* 0x00000000000073c6 */ /* 0x000e640000000000 */
[----:B-1----:R0:W1:Y:S02]  /*24d0*/  @!UP1 SYNCS.EXCH.64 URZ, [UR7+0xa000], UR4 ;  /* 0x00a0000407ff95b2 */ /* 0x0020640008000100 */
[----:B-1----:R-:W-:Y:S06]  /*24e0*/  BAR.SYNC.DEFER_BLOCKING 0x0 ;  /* 0x0000000000007b1d */ /* 0x002fec0000010000 */
[----:B0-----:R-:W-:Y:S05]  /*24f0*/  @!P3 BRA `(.L_x_6) ;  /* 0x0000000000dcb947 */ /* 0x001fea0003800000 */
[----:B------:R-:W-:Y:S02]  /*2500*/  USHF.R.U32.HI UR17, URZ, 0x4, UR7 ;  /* 0x00000004ff117899 */ /* 0x000fe40008011607 */
[----:B------:R-:W-:Y:S02]  /*2510*/  UIADD3 UR5, UPT, UPT, UR7, 0x8000, URZ ;  /* 0x0000800007057890 */ /* 0x000fe4000fffe0ff */
[----:B------:R-:W-:Y:S02]  /*2520*/  USGXT.U32 UR17, UR17, 0xe ;  /* 0x0000000e1111789a */ /* 0x000fe40008000000 */
[----:B------:R-:W-:Y:S02]  /*2530*/  USHF.R.U32.HI UR5, URZ, 0x4, UR5 ;  /* 0x00000004ff057899 */ /* 0x000fe40008011605 */
[----:B------:R-:W-:Y:S02]  /*2540*/  UIADD3 UR38, UP1, UPT, UR17, 0x2000080, URZ ;  /* 0x0200008011267890 */ /* 0x000fe4000ff3e0ff */
[----:B------:R-:W-:Y:S01]  /*2550*/  USGXT.U32 UR20, UR5, 0xe ;  /* 0x0000000e0514789a */ /* 0x000fe20008000000 */
[----:B------:R-:W-:Y:S01]  /*2560*/  UMOV UR4, URZ ;  /* 0x000000ff00047c82 */ /* 0x000fe20008000000 */
[----:B------:R-:W-:Y:S01]  /*2570*/  UMOV UR12, URZ ;  /* 0x000000ff000c7c82 */ /* 0x000fe20008000000 */
[----:B------:R-:W-:-:S02]  /*2580*/  UIADD3.X UR39, UPT, UPT, UR4, 0x40004040, URZ, UP1, !UPT ;  /* 0x4000404004277890 */ /* 0x000fc40008ffe4ff */
[----:B------:R-:W-:Y:S01]  /*2590*/  UIADD3 UR42, UP1, UPT, UR20, 0x2, URZ ;  /* 0x00000002142a7890 */ /* 0x000fe2000ff3e0ff */
[----:B------:R-:W-:Y:S01]  /*25a0*/  UMOV UR4, UR16 ;  /* 0x0000001000047c82 */ /* 0x000fe20008000000 */
[----:B------:R-:W-:Y:S02]  /*25b0*/  UMOV UR5, URZ ;  /* 0x000000ff00057c82 */ /* 0x000fe40008000000 */
[----:B------:R-:W-:Y:S01]  /*25c0*/  UIADD3.X UR43, UPT, UPT, UR12, 0x40004040, URZ, UP1, !UPT ;  /* 0x400040400c2b7890 */ /* 0x000fe20008ffe4ff */
[----:B------:R-:W-:Y:S01]  /*25d0*/  UMOV UR60, UR4 ;  /* 0x00000004003c7c82 */ /* 0x000fe20008000000 */
[----:B------:R-:W-:Y:S02]  /*25e0*/  ULOP3.LUT UR4, UR17, 0x2000000, URZ, 0xfc, !UPT ;  /* 0x0200000011047892 */ /* 0x000fe4000f8efcff */
[----:B------:R-:W-:Y:S02]  /*25f0*/  UIADD3.64 UR44, UPT, UPT, UR38, 0x80, URZ ;  /* 0x00000080262c7897 */ /* 0x000fe4000fffe0ff */
[----:B------:R-:W-:-:S02]  /*2600*/  UIADD3.64 UR52, UPT, UPT, UR42, 0x2, URZ ;  /* 0x000000022a347897 */ /* 0x000fc4000fffe0ff */
[----:B------:R-:W-:Y:S02]  /*2610*/  UIADD3.64 UR46, UPT, UPT, UR38, 0x100, URZ ;  /* 0x00000100262e7897 */ /* 0x000fe4000fffe0ff */
[----:B------:R-:W-:Y:S02]  /*2620*/  UIADD3.64 UR54, UPT, UPT, UR42, 0x4, URZ ;  /* 0x000000042a367897 */ /* 0x000fe4000fffe0ff */
[----:B------:R-:W-:Y:S02]  /*2630*/  UIADD3 UR25, UPT, UPT, UR8, 0xc0, URZ ;  /* 0x000000c008197890 */ /* 0x000fe4000fffe0ff */
[----:B------:R-:W-:Y:S02]  /*2640*/  UIADD3.64 UR48, UPT, UPT, UR38, 0x380, URZ ;  /* 0x0000038026307897 */ /* 0x000fe4000fffe0ff */
[----:B------:R-:W-:Y:S02]  /*2650*/  UIADD3 UR61, UPT, UPT, UR8, 0xc0, URZ ;  /* 0x000000c0083d7890 */ /* 0x000fe4000fffe0ff */
[----:B------:R-:W-:-:S02]  /*2660*/  UIADD3.64 UR50, UPT, UPT, UR38, 0x400, URZ ;  /* 0x0000040026327897 */ /* 0x000fc4000fffe0ff */
[----:B------:R-:W-:Y:S02]  /*2670*/  UIADD3 UR62, UPT, UPT, UR8, 0xc0, URZ ;  /* 0x000000c0083e7890 */ /* 0x000fe4000fffe0ff */
[----:B------:R-:W-:Y:S01]  /*2680*/  UIADD3.64 UR56, UPT, UPT, UR38, 0x480, URZ ;  /* 0x0000048026387897 */ /* 0x000fe2000fffe0ff */
[----:B------:R-:W-:Y:S01]  /*2690*/  UMOV UR26, 0x0 ;  /* 0x00000000001a7882 */ /* 0x000fe20000000000 */
[----:B------:R-:W-:Y:S01]  /*26a0*/  UMOV UR27, 0x8108490 ;  /* 0x08108490001b7882 */ /* 0x000fe20000000000 */
[----:B------:R-:W-:Y:S01]  /*26b0*/  UIADD3 UR63, UPT, UPT, UR8, 0xc0, URZ ;  /* 0x000000c0083f7890 */ /* 0x000fe2000fffe0ff */
[----:B------:R-:W-:Y:S01]  /*26c0*/  UMOV UR21, 0x40004040 ;  /* 0x4000404000157882 */ /* 0x000fe20000000000 */
[----:B------:R-:W-:Y:S01]  /*26d0*/  UIADD3.64 UR58, UPT, UPT, UR38, 0x500, URZ ;  /* 0x00000500263a7897 */ /* 0x000fe2000fffe0ff */
[----:B------:R-:W-:Y:S01]  /*26e0*/  UMOV UR5, 0x40004040 ;  /* 0x4000404000057882 */ /* 0x000fe20000000000 */
[----:B------:R-:W-:Y:S01]  /*26f0*/  UMOV UR34, 0x0 ;  /* 0x0000000000227882 */ /* 0x000fe20000000000 */
[----:B------:R-:W-:Y:S01]  /*2700*/  UMOV UR35, 0x8108490 ;  /* 0x0810849000237882 */ /* 0x000fe20000000000 */
[----:B------:R-:W-:Y:S01]  /*2710*/  UMOV UR32, 0x0 ;  /* 0x0000000000207882 */ /* 0x000fe20000000000 */
[----:B------:R-:W-:Y:S01]  /*2720*/  UMOV UR33, 0x8108490 ;  /* 0x0810849000217882 */ /* 0x000fe20000000000 */
[----:B------:R0:W-:Y:S01]  /*2730*/  UTCHMMA gdesc[UR4], gdesc[UR20], tmem[UR11], tmem[UR26], idesc[UR27], !UPT ;  /* 0x00ff1a14040075ea */ /* 0x0001e2000f80000b */
[----:B------:R-:W-:Y:S01]  /*2740*/  UMOV UR30, 0x0 ;  /* 0x00000000001e7882 */ /* 0x000fe20000000000 */
[----:B------:R-:W-:Y:S01]  /*2750*/  UMOV UR31, 0x8108490 ;  /* 0x08108490001f7882 */ /* 0x000fe20000000000 */
[----:B------:R0:W-:Y:S01]  /*2760*/  UTCHMMA gdesc[UR38], gdesc[UR42], tmem[UR11], tmem[UR34], idesc[UR35], UPT ;  /* 0x00ff222a260075ea */ /* 0x0001e2000b80000b */
        /* <DEDUP_REMOVED lines=8> */
[----:B------:R0:W-:Y:S01]  /*27f0*/  UTCHMMA gdesc[UR48], gdesc[UR20], tmem[UR25], tmem[UR28], idesc[UR29], !UPT ;  /* 0x00ff1c14300075ea */ /* 0x0001e2000f800019 */
[----:B------:R-:W-:Y:S01]  /*2800*/  UMOV UR40, 0x0 ;  /* 0x0000000000287882 */ /* 0x000fe20000000000 */
[----:B------:R-:W-:Y:S01]  /*2810*/  UMOV UR41, 0x8108490 ;  /* 0x0810849000297882 */ /* 0x000fe20000000000 */
[----:B------:R0:W-:Y:S01]  /*2820*/  UTCHMMA gdesc[UR50], gdesc[UR42], tmem[UR61], tmem[UR22], idesc[UR23], UPT ;  /* 0x00ff162a320075ea */ /* 0x0001e2000b80003d */
[----:B------:R0:W-:Y:S01]  /*2830*/  UTCHMMA gdesc[UR56], gdesc[UR52], tmem[UR62], tmem[UR36], idesc[UR37], UPT ;  /* 0x00ff2434380075ea */ /* 0x0001e2000b80003e */
[----:B------:R0:W-:Y:S01]  /*2840*/  UTCHMMA gdesc[UR58], gdesc[UR54], tmem[UR63], tmem[UR40], idesc[UR41], UPT ;  /* 0x00ff28363a0075ea */ /* 0x0001e2000b80003f */
[----:B------:R0:W-:Y:S01]  /*2850*/  UTCBAR [UR60], URZ ;  /* 0x000000ff3c0073e9 */ /* 0x0001e200080000ff */
[----:B------:R-:W-:Y:S01]  /*2860*/  NOP ;  /* 0x0000000000007918 */ /* 0x000fe20000000000 */
.L_x_6:
[----:B------:R-:W-:Y:S05]  /*2870*/  @!P2 BRA `(.L_x_7) ;  /* 0x000000000008a947 */ /* 0x000fea0003800000 */
[----:B------:R-:W1:Y:S02]  /*2880*/  SYNCS.PHASECHK.TRANS64.TRYWAIT P4, [UR7+0xa000], RZ ;  /* 0x00a000ffff0075a7 */ /* 0x000e640008081107 */
[----:B-1----:R-:W-:Y:S05]  /*2890*/  @!P4 BRA `(.L_x_8) ;  /* 0x0000007c004cc947 */ /* 0x002fea0003800000 */
.L_x_7:
[----:B------:R-:W-:Y:S01]  /*28a0*/  BAR.SYNC.DEFER_BLOCKING 0x0 ;  /* 0x0000000000007b1d */ /* 0x000fe20000010000 */
[----:B------:R-:W-:Y:S02]  /*28b0*/  PRMT R138, RZ, 0x7610, R138 ;  /* 0x00007610ff8a7816 */ /* 0x000fe4000000008a */
[----:B------:R-:W-:Y:S02]  /*28c0*/  PRMT R140, RZ, 0x7610, R140 ;  /* 0x00007610ff8c7816 */ /* 0x000fe4000000008c */
[----:B------:R-:W-:Y:S01]  /*28d0*/  PRMT R142, RZ, 0x7610, R142 ;  /* 0x00007610ff8e7816 */ /* 0x000fe2000000008e */
[----:B------:R-:W1:Y:S02]  /*28e0*/  LDCU UR17, c[0x0][0x3a8] ;  /* 0x00007500ff1177ac */ /* 0x000e640008000800 */
[----:B------:R-:W2:Y:S01]  /*28f0*/  LDC R133, c[0x0][0x3d8] ;  /* 0x0000f600ff857b82 */ /* 0x000ea20000000800 */
[----:B------:R-:W1:Y:S01]  /*2900*/  LDTM.x64 R4, tmem[UR9+0x80] ;  /* 0x00008009000479ee */ /* 0x000e620008340000 */
[----:B------:R-:W-:Y:S01]  /*2910*/  PRMT R144, RZ, 0x7610, R144 ;  /* 0x00007610ff907816 */ /* 0x000fe20000000090 */
[----:B0-----:R-:W0:Y:S01]  /*2920*/  LDCU.64 UR20, c[0x0][0x3d0] ;  /* 0x00007a00ff1477ac */ /* 0x001e220008000a00 */
[----:B------:R-:W-:-:S02]  /*2930*/  PRMT R146, RZ, 0x7610, R146 ;  /* 0x00007610ff927816 */ /* 0x000fc40000000092 */
[----:B------:R-:W-:Y:S02]  /*2940*/  PRMT R148, RZ, 0x7610, R148 ;  /* 0x00007610ff947816 */ /* 0x000fe40000000094 */
[----:B------:R-:W3:Y:S01]  /*2950*/  LDC.64 R130, c[0x0][0x390] ;  /* 0x0000e400ff827b82 */ /* 0x000ee20000000a00 */
[----:B------:R-:W-:Y:S02]  /*2960*/  PRMT R150, RZ, 0x7610, R150 ;  /* 0x00007610ff967816 */ /* 0x000fe40000000096 */
[----:B------:R-:W-:Y:S02]  /*2970*/  PRMT R139, RZ, 0x7610, R139 ;  /* 0x00007610ff8b7816 */ /* 0x000fe4000000008b */
[----:B------:R-:W-:Y:S02]  /*2980*/  PRMT R141, RZ, 0x7610, R141 ;  /* 0x00007610ff8d7816 */ /* 0x000fe4000000008d */
[----:B------:R-:W-:Y:S02]  /*2990*/  PRMT R143, RZ, 0x7610, R143 ;  /* 0x00007610ff8f7816 */ /* 0x000fe4000000008f */
[----:B------:R-:W-:Y:S01]  /*29a0*/  PRMT R145, RZ, 0x7610, R145 ;  /* 0x00007610ff917816 */ /* 0x000fe20000000091 */
[----:B------:R-:W4:Y:S01]  /*29b0*/  @!P1 SYNCS.CCTL.IV [UR7+0xa000] ;  /* 0x00a00000ff0099b1 */ /* 0x000f220008000007 */
[----:B------:R-:W-:Y:S01]  /*29c0*/  PRMT R147, RZ, 0x7610, R147 ;  /* 0x00007610ff937816 */ /* 0x000fe20000000093 */
[----:B------:R-:W-:Y:S01]  /*29d0*/  NOP ;  /* 0x0000000000007918 */ /* 0x000fe20000000000 */
[----:B0-----:R-:W-:Y:S01]  /*29e0*/  UIMAD UR20, UR6, UR20, URZ ;  /* 0x00000014061472a4 */ /* 0x001fe2000f8e02ff */
[----:B------:R-:W-:Y:S01]  /*29f0*/  IMAD R91, R91, UR21, RZ ;  /* 0x000000155b5b7c24 */ /* 0x000fe2000f8e02ff */
[----:B------:R-:W-:Y:S01]  /*2a00*/  PRMT R149, RZ, 0x7610, R149 ;  /* 0x00007610ff957816 */ /* 0x000fe20000000095 */
[----:B--2---:R-:W-:-:S02]  /*2a10*/  IMAD R92, R92, R133, RZ ;  /* 0x000000855c5c7224 */ /* 0x004fc400078e02ff */
[----:B-1----:R-:W-:Y:S01]  /*2a20*/  FMUL R68, R4, UR17 ;  /* 0x0000001104447c20 */ /* 0x002fe20008400000 */
[----:B------:R-:W-:Y:S01]  /*2a30*/  FMUL R93, R5, UR17 ;  /* 0x00000011055d7c20 */ /* 0x000fe20008400000 */
[----:B------:R-:W-:Y:S01]  /*2a40*/  FMUL R90, R6, UR17 ;  /* 0x00000011065a7c20 */ /* 0x000fe20008400000 */
[----:B------:R-:W-:Y:S01]  /*2a50*/  FMUL R106, R7, UR17 ;  /* 0x00000011076a7c20 */ /* 0x000fe20008400000 */
[----:B------:R-:W-:Y:S01]  /*2a60*/  FMUL R107, R8, UR17 ;  /* 0x00000011086b7c20 */ /* 0x000fe20008400000 */
[----:B------:R-:W-:Y:S01]  /*2a70*/  USHF.L.U32 UR12, UR20, 0x1, URZ ;  /* 0x00000001140c7899 */ /* 0x000fe200080006ff */
[----:B------:R-:W-:Y:S01]  /*2a80*/  PRMT R151, RZ, 0x7610, R151 ;  /* 0x00007610ff977816 */ /* 0x000fe20000000097 */
[----:B------:R-:W-:Y:S01]  /*2a90*/  UIMAD.WIDE UR4, UR20, 0x2, URZ ;  /* 0x00000002140478a5 */ /* 0x000fe2000f8e02ff */
[----:B------:R-:W-:Y:S01]  /*2aa0*/  FMNMX3 R90, R68, R93, R90, !PT ;  /* 0x0000005d445a7276 */ /* 0x000fe2000780005a */
[----:B------:R-:W-:Y:S01]  /*2ab0*/  FMUL R68, R9, UR17 ;  /* 0x0000001109447c20 */ /* 0x000fe20008400000 */
[----:B------:R-:W-:-:S02]  /*2ac0*/  FMUL R93, R10, UR17 ;  /* 0x000000110a5d7c20 */ /* 0x000fc40008400000 */
[----:B------:R-:W-:Y:S01]  /*2ad0*/  FMNMX3 R106, R90, R106, R107, !PT ;  /* 0x0000006a5a6a7276 */ /* 0x000fe2000780006b */
[----:B------:R-:W-:Y:S01]  /*2ae0*/  FMUL R90, R11, UR17 ;  /* 0x000000110b5a7c20 */ /* 0x000fe20008400000 */
[----:B------:R-:W-:Y:S02]  /*2af0*/  FMUL R107, R12, UR17 ;  /* 0x000000110c6b7c20 */ /* 0x000fe40008400000 */
[----:B------:R-:W-:Y:S01]  /*2b00*/  FMNMX3 R106, R106, R68, R93, !PT ;  /* 0x000000446a6a7276 */ /* 0x000fe2000780005d */
[----:B------:R-:W-:Y:S01]  /*2b10*/  FMUL R68, R13, UR17 ;  /* 0x000000110d447c20 */ /* 0x000fe20008400000 */
[----:B------:R-:W-:Y:S02]  /*2b20*/  FMUL R93, R14, UR17 ;  /* 0x000000110e5d7c20 */ /* 0x000fe40008400000 */
        /* <DEDUP_REMOVED lines=79> */
[----:B------:R-:W-:-:S03]  /*3020*/  FMUL R90, R67, UR17 ;  /* 0x00000011435a7c20 */ /* 0x000fc60008400000 */
[----:B------:R-:W-:-:S04]  /*3030*/  FMNMX3 R93, R106, R68, R93, !PT ;  /* 0x000000446a5d7276 */ /* 0x000fc8000780005d */
[----:B------:R-:W-:Y:S01]  /*3040*/  FMNMX3 R68, R93, -INF , R90, !PT ;  /* 0xff8000005d447876 */ /* 0x000fe2000780005a */
[C---:B------:R-:W-:Y:S01]  /*3050*/  IMAD.HI R90, R91.reuse, 0x2, RZ ;  /* 0x000000025b5a7827 */ /* 0x040fe200078e02ff */
[----:B------:R-:W-:Y:S02]  /*3060*/  SHF.L.U32 R93, R91, 0x1, RZ ;  /* 0x000000015b5d7819 */ /* 0x000fe400000006ff */
[----:B------:R-:W-:Y:S01]  /*3070*/  LEA R91, R133, R92, 0x2 ;  /* 0x0000005c855b7211 */ /* 0x000fe200078e10ff */
[----:B------:R-:W-:Y:S01]  /*3080*/  FFMA R4, R4, UR17, -R68 ;  /* 0x0000001104047c23 */ /* 0x000fe20008000844 */
[----:B---3--:R-:W-:Y:S01]  /*3090*/  IADD3 R93, P4, P5, R93, UR12, R130 ;  /* 0x0000000c5d5d7c10 */ /* 0x008fe2000fd9e082 */
[--C-:B------:R-:W-:Y:S01]  /*30a0*/  FFMA R5, R5, UR17, -R68.reuse ;  /* 0x0000001105057c23 */ /* 0x100fe20008000844 */
[--C-:B------:R-:W-:Y:S01]  /*30b0*/  FFMA R6, R6, UR17, -R68.reuse ;  /* 0x0000001106067c23 */ /* 0x100fe20008000844 */
[----:B------:R-:W-:Y:S01]  /*30c0*/  FMUL R4, R4, 1.4426950216293334961 ;  /* 0x3fb8aa3b04047820 */ /* 0x000fe20000400000 */
[----:B------:R-:W-:Y:S01]  /*30d0*/  IADD3.X R131, PT, PT, R90, UR5, R131, P4, P5 ;  /* 0x000000055a837c10 */ /* 0x000fe2000a7ea483 */
[----:B------:R-:W-:Y:S01]  /*30e0*/  FMUL R5, R5, 1.4426950216293334961 ;  /* 0x3fb8aa3b05057820 */ /* 0x000fe20000400000 */
[----:B------:R-:W-:Y:S01]  /*30f0*/  LEA R108, P4, R92, R93, 0x1 ;  /* 0x0000005d5c6c7211 */ /* 0x000fe200078808ff */
[----:B------:R-:W-:Y:S01]  /*3100*/  FMUL R6, R6, 1.4426950216293334961 ;  /* 0x3fb8aa3b06067820 */ /* 0x000fe20000400000 */
[----:B------:R-:W-:Y:S01]  /*3110*/  LEA R90, R133, R91, 0x2 ;  /* 0x0000005b855a7211 */ /* 0x000fe200078e10ff */
[--C-:B------:R-:W-:Y:S01]  /*3120*/  FFMA R7, R7, UR17, -R68.reuse ;  /* 0x0000001107077c23 */ /* 0x100fe20008000844 */
[----:B------:R-:W-:Y:S01]  /*3130*/  LEA R106, P5, R91, R93, 0x1 ;  /* 0x0000005d5b6a7211 */ /* 0x000fe200078a08ff */
[----:B------:R-:W-:Y:S01]  /*3140*/  MUFU.EX2 R4, R4 ;  /* 0x0000000400047308 */ /* 0x000fe20000000800 */
[-C--:B------:R-:W-:Y:S01]  /*3150*/  LEA.HI.X.SX32 R109, R92, R131.reuse, 0x1, P4 ;  /* 0x000000835c6d7211 */ /* 0x080fe200020f0eff */
[----:B------:R-:W-:Y:S01]  /*3160*/  FMUL R7, R7, 1.4426950216293334961 ;  /* 0x3fb8aa3b07077820 */ /* 0x000fe20000400000 */
[----:B------:R-:W-:Y:S01]  /*3170*/  LEA R92, R133, R90, 0x2 ;  /* 0x0000005a855c7211 */ /* 0x000fe200078e10ff */
[--C-:B------:R-:W-:Y:S01]  /*3180*/  FFMA R8, R8, UR17, -R68.reuse ;  /* 0x0000001108087c23 */ /* 0x100fe20008000844 */
[----:B------:R-:W-:Y:S01]  /*3190*/  LEA.HI.X.SX32 R107, R91, R131, 0x1, P5 ;  /* 0x000000835b6b7211 */ /* 0x000fe200028f0eff */
[--C-:B------:R-:W-:Y:S01]  /*31a0*/  FFMA R9, R9, UR17, -R68.reuse ;  /* 0x0000001109097c23 */ /* 0x100fe20008000844 */
[-C--:B------:R-:W-:Y:S01]  /*31b0*/  LEA R116, P4, R90, R93.reuse, 0x1 ;  /* 0x0000005d5a747211 */ /* 0x080fe200078808ff */
[----:B------:R-:W0:Y:S01]  /*31c0*/  MUFU.EX2 R5, R5 ;  /* 0x0000000500057308 */ /* 0x000e220000000800 */
[----:B------:R-:W-:Y:S01]  /*31d0*/  LEA R91, R133, R92, 0x2 ;  /* 0x0000005c855b7211 */ /* 0x000fe200078e10ff */
[----:B------:R-:W-:Y:S01]  /*31e0*/  FMUL R8, R8, 1.4426950216293334961 ;  /* 0x3fb8aa3b08087820 */ /* 0x000fe20000400000 */
[----:B------:R-:W-:Y:S01]  /*31f0*/  LEA R114, P5, R92, R93, 0x1 ;  /* 0x0000005d5c727211 */ /* 0x000fe200078a08ff */
[----:B------:R-:W-:Y:S01]  /*3200*/  FMUL R9, R9, 1.4426950216293334961 ;  /* 0x3fb8aa3b09097820 */ /* 0x000fe20000400000 */
[----:B------:R-:W-:Y:S01]  /*3210*/  LEA.HI.X.SX32 R117, R90, R131, 0x1, P4 ;  /* 0x000000835a757211 */ /* 0x000fe200020f0eff */
[--C-:B------:R-:W-:Y:S01]  /*3220*/  FFMA R10, R10, UR17, -R68.reuse ;  /* 0x000000110a0a7c23 */ /* 0x100fe20008000844 */
[----:B------:R-:W-:Y:S01]  /*3230*/  LEA R90, R133, R91, 0x2 ;  /* 0x0000005b855a7211 */ /* 0x000fe200078e10ff */
[----:B------:R-:W1:Y:S01]  /*3240*/  MUFU.EX2 R6, R6 ;  /* 0x0000000600067308 */ /* 0x000e620000000800 */
[----:B------:R-:W-:Y:S01]  /*3250*/  LEA.HI.X.SX32 R115, R92, R131, 0x1, P5 ;  /* 0x000000835c737211 */ /* 0x000fe200028f0eff */
[----:B------:R-:W-:Y:S01]  /*3260*/  FMUL R10, R10, 1.4426950216293334961 ;  /* 0x3fb8aa3b0a0a7820 */ /* 0x000fe20000400000 */
[-C--:B------:R-:W-:Y:S01]  /*3270*/  LEA R110, P5, R90, R93.reuse, 0x1 ;  /* 0x0000005d5a6e7211 */ /* 0x080fe200078a08ff */
[--C-:B------:R-:W-:Y:S01]  /*3280*/  FFMA R11, R11, UR17, -R68.reuse ;  /* 0x000000110b0b7c23 */ /* 0x100fe20008000844 */
[----:B------:R-:W-:Y:S01]  /*3290*/  LEA R92, R133, R90, 0x2 ;  /* 0x0000005a855c7211 */ /* 0x000fe200078e10ff */
[--C-:B------:R-:W-:Y:S01]  /*32a0*/  FFMA R12, R12, UR17, -R68.reuse ;  /* 0x000000110c0c7c23 */ /* 0x100fe20008000844 */
[----:B------:R-:W-:Y:S01]  /*32b0*/  LEA R112, P4, R91, R93, 0x1 ;  /* 0x0000005d5b707211 */ /* 0x000fe200078808ff */
[----:B------:R-:W2:Y:S01]  /*32c0*/  MUFU.EX2 R7, R7 ;  /* 0x0000000700077308 */ /* 0x000ea20000000800 */
[-C--:B------:R-:W-:Y:S01]  /*32d0*/  LEA.HI.X.SX32 R111, R90, R131.reuse, 0x1, P5 ;  /* 0x000000835a6f7211 */ /* 0x080fe200028f0eff */
[----:B------:R-:W-:Y:S01]  /*32e0*/  FMUL R11, R11, 1.4426950216293334961 ;  /* 0x3fb8aa3b0b0b7820 */ /* 0x000fe20000400000 */
[----:B------:R-:W-:Y:S01]  /*32f0*/  LEA R90, R133, R92, 0x2 ;  /* 0x0000005c855a7211 */ /* 0x000fe200078e10ff */
[----:B------:R-:W-:Y:S01]  /*3300*/  FMUL R12, R12, 1.4426950216293334961 ;  /* 0x3fb8aa3b0c0c7820 */ /* 0x000fe20000400000 */
[----:B------:R-:W-:Y:S01]  /*3310*/  LEA.HI.X.SX32 R113, R91, R131, 0x1, P4 ;  /* 0x000000835b717211 */ /* 0x000fe200020f0eff */
[--C-:B------:R-:W-:Y:S01]  /*3320*/  FFMA R13, R13, UR17, -R68.reuse ;  /* 0x000000110d0d7c23 */ /* 0x100fe20008000844 */
[C---:B------:R-:W-:Y:S01]  /*3330*/  LEA R122, P4, R92.reuse, R93, 0x1 ;  /* 0x0000005d5c7a7211 */ /* 0x040fe200078808ff */
[----:B------:R-:W3:Y:S01]  /*3340*/  MUFU.EX2 R8, R8 ;  /* 0x0000000800087308 */ /* 0x000ee20000000800 */
[----:B------:R-:W-:Y:S01]  /*3350*/  LEA R91, R133, R90, 0x2 ;  /* 0x0000005a855b7211 */ /* 0x000fe200078e10ff */
[----:B------:R-:W-:Y:S01]  /*3360*/  FMUL R13, R13, 1.4426950216293334961 ;  /* 0x3fb8aa3b0d0d7820 */ /* 0x000fe20000400000 */
[----:B------:R-:W-:Y:S01]  /*3370*/  LEA.HI.X.SX32 R123, R92, R131, 0x1, P4 ;  /* 0x000000835c7b7211 */ /* 0x000fe200020f0eff */
[--C-:B------:R-:W-:Y:S01]  /*3380*/  FFMA R14, R14, UR17, -R68.reuse ;  /* 0x000000110e0e7c23 */ /* 0x100fe20008000844 */
[----:B------:R-:W-:Y:S01]  /*3390*/  LEA R120, P4, R90, R93, 0x1 ;  /* 0x0000005d5a787211 */ /* 0x000fe200078808ff */
[--C-:B------:R-:W-:Y:S01]  /*33a0*/  FFMA R15, R15, UR17, -R68.reuse ;  /* 0x000000110f0f7c23 */ /* 0x100fe20008000844 */
[----:B------:R-:W-:Y:S01]  /*33b0*/  LEA R92, R133, R91, 0x2 ;  /* 0x0000005b855c7211 */ /* 0x000fe200078e10ff */
[----:B------:R-:W0:Y:S01]  /*33c0*/  MUFU.EX2 R9, R9 ;  /* 0x0000000900097308 */ /* 0x000e220000000800 */
[----:B------:R-:W-:Y:S01]  /*33d0*/  LEA R118, P5, R91, R93, 0x1 ;  /* 0x0000005d5b767211 */ /* 0x000fe200078a08ff */
[----:B------:R-:W-:Y:S01]  /*33e0*/  FMUL R14, R14, 1.4426950216293334961 ;  /* 0x3fb8aa3b0e0e7820 */ /* 0x000fe20000400000 */
[-C--:B------:R-:W-:Y:S01]  /*33f0*/  LEA.HI.X.SX32 R121, R90, R131.reuse, 0x1, P4 ;  /* 0x000000835a797211 */ /* 0x080fe200020f0eff */
[----:B------:R-:W-:Y:S01]  /*3400*/  FMUL R15, R15, 1.4426950216293334961 ;  /* 0x3fb8aa3b0f0f7820 */ /* 0x000fe20000400000 */
[----:B------:R-:W-:Y:S01]  /*3410*/  LEA R90, R133, R92, 0x2 ;  /* 0x0000005c855a7211 */ /* 0x000fe200078e10ff */
[--C-:B------:R-:W-:Y:S01]  /*3420*/  FFMA R16, R16, UR17, -R68.reuse ;  /* 0x0000001110107c23 */ /* 0x100fe20008000844 */
[----:B------:R-:W-:Y:S01]  /*3430*/  LEA.HI.X.SX32 R119, R91, R131, 0x1, P5 ;  /* 0x000000835b777211 */ /* 0x000fe200028f0eff */
[----:B------:R-:W0:Y:S01]  /*3440*/  MUFU.EX2 R10, R10 ;  /* 0x0000000a000a7308 */ /* 0x000e220000000800 */
[-C--:B------:R-:W-:Y:S01]  /*3450*/  LEA R126, P5, R90, R93.reuse, 0x1 ;  /* 0x0000005d5a7e7211 */ /* 0x080fe200078a08ff */
[----:B------:R-:W-:Y:S01]  /*3460*/  FMUL R16, R16, 1.4426950216293334961 ;  /* 0x3fb8aa3b10107820 */ /* 0x000fe20000400000 */
[----:B------:R-:W-:Y:S01]  /*3470*/  LEA R91, R133, R90, 0x2 ;  /* 0x0000005a855b7211 */ /* 0x000fe200078e10ff */
[--C-:B------:R-:W-:Y:S01]  /*3480*/  FFMA R17, R17, UR17, -R68.reuse ;  /* 0x0000001111117c23 */ /* 0x100fe20008000844 */
[----:B------:R-:W-:Y:S01]  /*3490*/  LEA R128, P4, R92, R93, 0x1 ;  /* 0x0000005d5c807211 */ /* 0x000fe200078808ff */
[--C-:B------:R-:W-:Y:S01]  /*34a0*/  FFMA R18, R18, UR17, -R68.reuse ;  /* 0x0000001112127c23 */ /* 0x100fe20008000844 */
[----:B------:R-:W-:Y:S01]  /*34b0*/  LEA.HI.X.SX32 R127, R90, R131, 0x1, P5 ;  /* 0x000000835a7f7211 */ /* 0x000fe200028f0eff */
[----:B------:R-:W0:Y:S01]  /*34c0*/  MUFU.EX2 R11, R11 ;  /* 0x0000000b000b7308 */ /* 0x000e220000000800 */
[----:B------:R-:W-:Y:S01]  /*34d0*/  LEA R90, R133, R91, 0x2 ;  /* 0x0000005b855a7211 */ /* 0x000fe200078e10ff */
[----:B------:R-:W-:Y:S01]  /*34e0*/  FMUL R17, R17, 1.4426950216293334961 ;  /* 0x3fb8aa3b11117820 */ /* 0x000fe20000400000 */
[----:B------:R-:W-:Y:S01]  /*34f0*/  LEA.HI.X.SX32 R129, R92, R131, 0x1, P4 ;  /* 0x000000835c817211 */ /* 0x000fe200020f0eff */
[----:B------:R-:W-:Y:S01]  /*3500*/  FMUL R18, R18, 1.4426950216293334961 ;  /* 0x3fb8aa3b12127820 */ /* 0x000fe20000400000 */
[----:B------:R-:W-:Y:S01]  /*3510*/  LEA R124, P4, R91, R93, 0x1 ;  /* 0x0000005d5b7c7211 */ /* 0x000fe200078808ff */
[--C-:B------:R-:W-:Y:S01]  /*3520*/  FFMA R19, R19, UR17, -R68.reuse ;  /* 0x0000001113137c23 */ /* 0x100fe20008000844 */
[----:B------:R-:W-:Y:S01]  /*3530*/  LEA R92, R133, R90, 0x2 ;  /* 0x0000005a855c7211 */ /* 0x000fe200078e10ff */
[----:B------:R-:W0:Y:S01]  /*3540*/  MUFU.EX2 R12, R12 ;  /* 0x0000000c000c7308 */ /* 0x000e220000000800 */
        /* <DEDUP_REMOVED lines=8> */
[----:B------:R-:W-:Y:S01]  /*35d0*/  LEA.HI.X.SX32 R137, R90, R131, 0x1, P4 ;  /* 0x000000835a897211 */ /* 0x000fe200020f0eff */
[----:B------:R-:W-:Y:S01]  /*35e0*/  FMUL R20, R20, 1.4426950216293334961 ;  /* 0x3fb8aa3b14147820 */ /* 0x000fe20000400000 */
[----:B------:R-:W-:Y:S01]  /*35f0*/  LEA R90, R133, R91, 0x2 ;  /* 0x0000005b855a7211 */ /* 0x000fe200078e10ff */
[----:B------:R-:W-:Y:S01]  /*3600*/  FMUL R21, R21, 1.4426950216293334961 ;  /* 0x3fb8aa3b15157820 */ /* 0x000fe20000400000 */
[C---:B------:R-:W-:Y:S01]  /*3610*/  LEA R132, P4, R91.reuse, R93, 0x1 ;  /* 0x0000005d5b847211 */ /* 0x040fe200078808ff */
[--C-:B------:R-:W-:Y:S01]  /*3620*/  FFMA R22, R22, UR17, -R68.reuse ;  /* 0x0000001116167c23 */ /* 0x100fe20008000844 */
[----:B------:R-:W-:Y:S01]  /*3630*/  LEA.HI.X.SX32 R135, R92, R131, 0x1, P5 ;  /* 0x000000835c877211 */ /* 0x000fe200028f0eff */
[----:B------:R-:W4:Y:S01]  /*3640*/  MUFU.EX2 R14, R14 ;  /* 0x0000000e000e7308 */ /* 0x000f220000000800 */
[----:B------:R-:W-:Y:S01]  /*3650*/  LEA R130, P5, R90, R93, 0x1 ;  /* 0x0000005d5a827211 */ /* 0x000fe200078a08ff */
[----:B------:R-:W-:Y:S01]  /*3660*/  FMUL R22, R22, 1.4426950216293334961 ;  /* 0x3fb8aa3b16167820 */ /* 0x000fe20000400000 */
[-C--:B------:R-:W-:Y:S01]  /*3670*/  LEA.HI.X.SX32 R133, R91, R131.reuse, 0x1, P4 ;  /* 0x000000835b857211 */ /* 0x080fe200020f0eff */
[----:B0-----:R-:W-:Y:S01]  /*3680*/  FADD R91, R4, R5 ;  /* 0x00000005045b7221 */ /* 0x001fe20000000000 */
[----:B------:R-:W-:Y:S01]  /*3690*/  LEA.HI.X.SX32 R131, R90, R131, 0x1, P5 ;  /* 0x000000835a837211 */ /* 0x000fe200028f0eff */
[--C-:B------:R-:W-:Y:S01]  /*36a0*/  FFMA R23, R23, UR17, -R68.reuse ;  /* 0x0000001117177c23 */ /* 0x100fe20008000844 */
[----:B------:R-:W-:Y:S01]  /*36b0*/  FFMA R24, R24, UR17, -R68 ;  /* 0x0000001118187c23 */ /* 0x000fe20008000844 */
[----:B-1----:R-:W-:Y:S01]  /*36c0*/  FADD R90, R6, R91 ;  /* 0x0000005b065a7221 */ /* 0x002fe20000000000 */
[----:B------:R-:W0:Y:S01]  /*36d0*/  MUFU.EX2 R15, R15 ;  /* 0x0000000f000f7308 */ /* 0x000e220000000800 */
[----:B------:R-:W-:Y:S01]  /*36e0*/  FMUL R23, R23, 1.4426950216293334961 ;  /* 0x3fb8aa3b17177820 */ /* 0x000fe20000400000 */
[----:B------:R-:W-:Y:S01]  /*36f0*/  FMUL R24, R24, 1.4426950216293334961 ;  /* 0x3fb8aa3b18187820 */ /* 0x000fe20000400000 */
[----:B--2---:R-:W-:Y:S01]  /*3700*/  FADD R91, R7, R90 ;  /* 0x0000005a075b7221 */ /* 0x004fe20000000000 */
[--C-:B------:R-:W-:Y:S01]  /*3710*/  FFMA R25, R25, UR17, -R68.reuse ;  /* 0x0000001119197c23 */ /* 0x100fe20008000844 */
[--C-:B------:R-:W-:Y:S01]  /*3720*/  FFMA R26, R26, UR17, -R68.reuse ;  /* 0x000000111a1a7c23 */ /* 0x100fe20008000844 */
[--C-:B------:R-:W-:Y:S01]  /*3730*/  FFMA R27, R27, UR17, -R68.reuse ;  /* 0x000000111b1b7c23 */ /* 0x100fe20008000844 */
[----:B---3--:R-:W-:Y:S01]  /*3740*/  FADD R90, R8, R91 ;  /* 0x0000005b085a7221 */ /* 0x008fe20000000000 */
[----:B------:R-:W1:Y:S01]  /*3750*/  MUFU.EX2 R16, R16 ;  /* 0x0000001000107308 */ /* 0x000e620000000800 */
[----:B------:R-:W-:Y:S01]  /*3760*/  FMUL R25, R25, 1.4426950216293334961 ;  /* 0x3fb8aa3b19197820 */ /* 0x000fe20000400000 */
[----:B------:R-:W-:Y:S01]  /*3770*/  FFMA R28, R28, UR17, -R68 ;  /* 0x000000111c1c7c23 */ /* 0x000fe20008000844 */
[----:B------:R-:W-:Y:S01]  /*3780*/  FADD R91, R9, R90 ;  /* 0x0000005a095b7221 */ /* 0x000fe20000000000 */
[--C-:B------:R-:W-:Y:S01]  /*3790*/  FFMA R29, R29, UR17, -R68.reuse ;  /* 0x000000111d1d7c23 */ /* 0x100fe20008000844 */
[--C-:B------:R-:W-:Y:S01]  /*37a0*/  FFMA R30, R30, UR17, -R68.reuse ;  /* 0x000000111e1e7c23 */ /* 0x100fe20008000844 */
[--C-:B------:R-:W-:Y:S01]  /*37b0*/  FFMA R31, R31, UR17, -R68.reuse ;  /* 0x000000111f1f7c23 */ /* 0x100fe20008000844 */
[----:B------:R-:W-:Y:S01]  /*37c0*/  FADD R90, R10, R91 ;  /* 0x0000005b0a5a7221 */ /* 0x000fe20000000000 */
[----:B------:R-:W2:Y:S01]  /*37d0*/  MUFU.EX2 R17, R17 ;  /* 0x0000001100117308 */ /* 0x000ea20000000800 */
[--C-:B------:R-:W-:Y:S01]  /*37e0*/  FFMA R32, R32, UR17, -R68.reuse ;  /* 0x0000001120207c23 */ /* 0x100fe20008000844 */
[----:B------:R-:W-:Y:S01]  /*37f0*/  FFMA R33, R33, UR17, -R68 ;  /* 0x0000001121217c23 */ /* 0x000fe20008000844 */
[----:B------:R-:W-:Y:S01]  /*3800*/  FADD R91, R11, R90 ;  /* 0x0000005a0b5b7221 */ /* 0x000fe20000000000 */
[--C-:B------:R-:W-:Y:S01]  /*3810*/  FFMA R34, R34, UR17, -R68.reuse ;  /* 0x0000001122227c23 */ /* 0x100fe20008000844 */
[--C-:B------:R-:W-:Y:S01]  /*3820*/  FFMA R35, R35, UR17, -R68.reuse ;  /* 0x0000001123237c23 */ /* 0x100fe20008000844 */
[--C-:B------:R-:W-:Y:S01]  /*3830*/  FFMA R36, R36, UR17, -R68.reuse ;  /* 0x0000001124247c23 */ /* 0x100fe20008000844 */
[----:B------:R-:W-:Y:S01]  /*3840*/  FADD R90, R12, R91 ;  /* 0x0000005b0c5a7221 */ /* 0x000fe20000000000 */
[----:B------:R-:W3:Y:S01]  /*3850*/  MUFU.EX2 R18, R18 ;  /* 0x0000001200127308 */ /* 0x000ee20000000800 */
[--C-:B------:R-:W-:Y:S01]  /*3860*/  FFMA R37, R37, UR17, -R68.reuse ;  /* 0x0000001125257c23 */ /* 0x100fe20008000844 */
[----:B------:R-:W-:Y:S01]  /*3870*/  FFMA R38, R38, UR17, -R68 ;  /* 0x0000001126267c23 */ /* 0x000fe20008000844 */
[----:B------:R-:W-:Y:S01]  /*3880*/  FADD R91, R13, R90 ;  /* 0x0000005a0d5b7221 */ /* 0x000fe20000000000 */
[--C-:B------:R-:W-:Y:S01]  /*3890*/  FFMA R39, R39, UR17, -R68.reuse ;  /* 0x0000001127277c23 */ /* 0x100fe20008000844 */
[--C-:B------:R-:W-:Y:S01]  /*38a0*/  FFMA R40, R40, UR17, -R68.reuse ;  /* 0x0000001128287c23 */ /* 0x100fe20008000844 */
[--C-:B------:R-:W-:Y:S01]  /*38b0*/  FFMA R41, R41, UR17, -R68.reuse ;  /* 0x0000001129297c23 */ /* 0x100fe20008000844 */
[----:B----4-:R-:W-:Y:S01]  /*38c0*/  FADD R90, R14, R91 ;  /* 0x0000005b0e5a7221 */ /* 0x010fe20000000000 */
[----:B------:R-:W4:Y:S01]  /*38d0*/  MUFU.EX2 R19, R19 ;  /* 0x0000001300137308 */ /* 0x000f220000000800 */
[--C-:B------:R-:W-:Y:S01]  /*38e0*/  FFMA R42, R42, UR17, -R68.reuse ;  /* 0x000000112a2a7c23 */ /* 0x100fe20008000844 */
[----:B------:R-:W-:Y:S01]  /*38f0*/  FFMA R43, R43, UR17, -R68 ;  /* 0x000000112b2b7c23 */ /* 0x000fe20008000844 */
[----:B0-----:R-:W-:Y:S01]  /*3900*/  FADD R91, R15, R90 ;  /* 0x0000005a0f5b7221 */ /* 0x001fe20000000000 */
[--C-:B------:R-:W-:Y:S01]  /*3910*/  FFMA R44, R44, UR17, -R68.reuse ;  /* 0x000000112c2c7c23 */ /* 0x100fe20008000844 */
[--C-:B------:R-:W-:Y:S01]  /*3920*/  FFMA R45, R45, UR17, -R68.reuse ;  /* 0x000000112d2d7c23 */ /* 0x100fe20008000844 */
[--C-:B------:R-:W-:Y:S01]  /*3930*/  FFMA R46, R46, UR17, -R68.reuse ;  /* 0x000000112e2e7c23 */ /* 0x100fe20008000844 */
[----:B-1----:R-:W-:Y:S01]  /*3940*/  FADD R90, R16, R91 ;  /* 0x0000005b105a7221 */ /* 0x002fe20000000000 */
[----:B------:R-:W0:Y:S01]  /*3950*/  MUFU.EX2 R20, R20 ;  /* 0x0000001400147308 */ /* 0x000e220000000800 */
[--C-:B------:R-:W-:Y:S01]  /*3960*/  FFMA R47, R47, UR17, -R68.reuse ;  /* 0x000000112f2f7c23 */ /* 0x100fe20008000844 */
[----:B------:R-:W-:Y:S01]  /*3970*/  FFMA R48, R48, UR17, -R68 ;  /* 0x0000001130307c23 */ /* 0x000fe20008000844 */
[----:B--2---:R-:W-:Y:S01]  /*3980*/  FADD R91, R17, R90 ;  /* 0x0000005a115b7221 */ /* 0x004fe20000000000 */
[--C-:B------:R-:W-:Y:S01]  /*3990*/  FFMA R49, R49, UR17, -R68.reuse ;  /* 0x0000001131317c23 */ /* 0x100fe20008000844 */
[--C-:B------:R-:W-:Y:S01]  /*39a0*/  FFMA R50, R50, UR17, -R68.reuse ;  /* 0x0000001132327c23 */ /* 0x100fe20008000844 */
[--C-:B------:R-:W-:Y:S01]  /*39b0*/  FFMA R51, R51, UR17, -R68.reuse ;  /* 0x0000001133337c23 */ /* 0x100fe20008000844 */
[--C-:B------:R-:W-:Y:S01]  /*39c0*/  FFMA R52, R52, UR17, -R68.reuse ;  /* 0x0000001134347c23 */ /* 0x100fe20008000844 */
[----:B------:R-:W1:Y:S01]  /*39d0*/  MUFU.EX2 R21, R21 ;  /* 0x0000001500157308 */ /* 0x000e620000000800 */
[----:B---3--:R-:W-:Y:S01]  /*39e0*/  FADD R90, R18, R91 ;  /* 0x0000005b125a7221 */ /* 0x008fe20000000000 */
[--C-:B------:R-:W-:Y:S01]  /*39f0*/  FFMA R53, R53, UR17, -R68.reuse ;  /* 0x0000001135357c23 */ /* 0x100fe20008000844 */
[--C-:B------:R-:W-:Y:S01]  /*3a00*/  FFMA R54, R54, UR17, -R68.reuse ;  /* 0x0000001136367c23 */ /* 0x100fe20008000844 */
[--C-:B------:R-:W-:Y:S01]  /*3a10*/  FFMA R55, R55, UR17, -R68.reuse ;  /* 0x0000001137377c23 */ /* 0x100fe20008000844 */
[--C-:B------:R-:W-:Y:S01]  /*3a20*/  FFMA R56, R56, UR17, -R68.reuse ;  /* 0x0000001138387c23 */ /* 0x100fe20008000844 */
[--C-:B------:R-:W-:Y:S01]  /*3a30*/  FFMA R57, R57, UR17, -R68.reuse ;  /* 0x0000001139397c23 */ /* 0x100fe20008000844 */
[----:B------:R-:W-:Y:S01]  /*3a40*/  FFMA R58, R58, UR17, -R68 ;  /* 0x000000113a3a7c23 */ /* 0x000fe20008000844 */
[----:B------:R-:W2:Y:S01]  /*3a50*/  MUFU.EX2 R22, R22 ;  /* 0x0000001600167308 */ /* 0x000ea20000000800 */
[----:B----4-:R-:W-:Y:S01]  /*3a60*/  FADD R91, R19, R90 ;  /* 0x0000005a135b7221 */ /* 0x010fe20000000000 */
[----:B------:R-:W-:Y:S01]  /*3a70*/  FMUL R26, R26, 1.4426950216293334961 ;  /* 0x3fb8aa3b1a1a7820 */ /* 0x000fe20000400000 */
[----:B------:R-:W-:Y:S01]  /*3a80*/  F2FP.BF16.F32.PACK_AB R4, R5, R4 ;  /* 0x000000040504723e */ /* 0x000fe200000010ff */
[--C-:B------:R-:W-:Y:S01]  /*3a90*/  FFMA R59, R59, UR17, -R68.reuse ;  /* 0x000000113b3b7c23 */ /* 0x100fe20008000844 */
[--C-:B------:R-:W-:Y:S01]  /*3aa0*/  FFMA R60, R60, UR17, -R68.reuse ;  /* 0x000000113c3c7c23 */ /* 0x100fe20008000844 */
[--C-:B------:R-:W-:Y:S01]  /*3ab0*/  FFMA R61, R61, UR17, -R68.reuse ;  /* 0x000000113d3d7c23 */ /* 0x100fe20008000844 */
[--C-:B------:R-:W-:Y:S01]  /*3ac0*/  FFMA R62, R62, UR17, -R68.reuse ;  /* 0x000000113e3e7c23 */ /* 0x100fe20008000844 */
[----:B------:R-:W3:Y:S01]  /*3ad0*/  MUFU.EX2 R23, R23 ;  /* 0x0000001700177308 */ /* 0x000ee20000000800 */
[----:B0-----:R-:W-:Y:S01]  /*3ae0*/  FADD R90, R20, R91 ;  /* 0x0000005b145a7221 */ /* 0x001fe20000000000 */
[----:B------:R-:W-:Y:S01]  /*3af0*/  FMUL R27, R27, 1.4426950216293334961 ;  /* 0x3fb8aa3b1b1b7820 */ /* 0x000fe20000400000 */
[--C-:B------:R-:W-:Y:S01]  /*3b00*/  FFMA R63, R63, UR17, -R68.reuse ;  /* 0x000000113f3f7c23 */ /* 0x100fe20008000844 */
[--C-:B------:R-:W-:Y:S01]  /*3b10*/  FFMA R64, R64, UR17, -R68.reuse ;  /* 0x0000001140407c23 */ /* 0x100fe20008000844 */
[--C-:B------:R-:W-:Y:S01]  /*3b20*/  FFMA R65, R65, UR17, -R68.reuse ;  /* 0x0000001141417c23 */ /* 0x100fe20008000844 */
[--C-:B------:R-:W-:Y:S01]  /*3b30*/  FFMA R66, R66, UR17, -R68.reuse ;  /* 0x0000001142427c23 */ /* 0x100fe20008000844 */
[----:B------:R-:W-:Y:S01]  /*3b40*/  FFMA R67, R67, UR17, -R68 ;  /* 0x0000001143437c23 */ /* 0x000fe20008000844 */
[----:B------:R-:W0:Y:S01]  /*3b50*/  MUFU.EX2 R24, R24 ;  /* 0x0000001800187308 */ /* 0x000e220000000800 */
[----:B-1----:R-:W-:Y:S01]  /*3b60*/  FADD R91, R21, R90 ;  /* 0x0000005a155b7221 */ /* 0x002fe20000000000 */
[----:B------:R-:W-:Y:S01]  /*3b70*/  FMUL R28, R28, 1.4426950216293334961 ;  /* 0x3fb8aa3b1c1c7820 */ /* 0x000fe20000400000 */
[----:B------:R-:W-:Y:S01]  /*3b80*/  UIADD3 UR12, UPT, UPT, UR8, 0x100, URZ ;  /* 0x00000100080c7890 */ /* 0x000fe2000fffe0ff */
[----:B------:R-:W-:Y:S01]  /*3b90*/  PRMT R92, RZ, 0x7610, R92 ;  /* 0x00007610ff5c7816 */ /* 0x000fe2000000005c */
[----:B------:R1:W5:Y:S01]  /*3ba0*/  @P2 LDG.E.U16 R138, desc[UR18][R116.64] ;  /* 0x00000012748a2981 */ /* 0x000362000c1e1500 */
[----:B------:R-:W-:-:S02]  /*3bb0*/  PRMT R93, RZ, 0x7610, R93 ;  /* 0x00007610ff5d7816 */ /* 0x000fc4000000005d */
[----:B------:R-:W4:Y:S01]  /*3bc0*/  MUFU.EX2 R25, R25 ;  /* 0x0000001900197308 */ /* 0x000f220000000800 */
[----:B--2---:R-:W-:Y:S01]  /*3bd0*/  FADD R90, R22, R91 ;  /* 0x0000005b165a7221 */ /* 0x004fe20000000000 */
[----:B------:R-:W-:Y:S01]  /*3be0*/  FMUL R29, R29, 1.4426950216293334961 ;  /* 0x3fb8aa3b1d1d7820 */ /* 0x000fe20000400000 */
[----:B------:R1:W5:Y:S04]  /*3bf0*/  @P2 LDG.E.U16 R140, desc[UR18][R112.64] ;  /* 0x00000012708c2981 */ /* 0x000368000c1e1500 */
[----:B------:R1:W5:Y:S01]  /*3c00*/  @P2 LDG.E.U16 R142, desc[UR18][R122.64] ;  /* 0x000000127a8e2981 */ /* 0x000362000c1e1500 */
[----:B------:R-:W2:Y:S01]  /*3c10*/  MUFU.EX2 R26, R26 ;  /* 0x0000001a001a7308 */ /* 0x000ea20000000800 */
[----:B---3--:R-:W-:Y:S01]  /*3c20*/  FADD R91, R23, R90 ;  /* 0x0000005a175b7221 */ /* 0x008fe20000000000 */
[----:B------:R-:W-:Y:S01]  /*3c30*/  FMUL R30, R30, 1.4426950216293334961 ;  /* 0x3fb8aa3b1e1e7820 */ /* 0x000fe20000400000 */
[----:B------:R1:W5:Y:S04]  /*3c40*/  @P2 LDG.E.U16 R144, desc[UR18][R118.64] ;  /* 0x0000001276902981 */ /* 0x000368000c1e1500 */
[----:B------:R1:W5:Y:S01]  /*3c50*/  @P2 LDG.E.U16 R146, desc[UR18][R126.64] ;  /* 0x000000127e922981 */ /* 0x000362000c1e1500 */
[----:B------:R-:W3:Y:S01]  /*3c60*/  MUFU.EX2 R27, R27 ;  /* 0x0000001b001b7308 */ /* 0x000ee20000000800 */
[----:B0-----:R-:W-:Y:S01]  /*3c70*/  FADD R90, R24, R91 ;  /* 0x0000005b185a7221 */ /* 0x001fe20000000000 */
[----:B------:R-:W-:Y:S01]  /*3c80*/  FMUL R31, R31, 1.4426950216293334961 ;  /* 0x3fb8aa3b1f1f7820 */ /* 0x000fe20000400000 */
[----:B------:R1:W5:Y:S04]  /*3c90*/  @P2 LDG.E.U16 R148, desc[UR18][R136.64] ;  /* 0x0000001288942981 */ /* 0x000368000c1e1500 */
[----:B------:R1:W5:Y:S01]  /*3ca0*/  @P2 LDG.E.U16 R150, desc[UR18][R132.64] ;  /* 0x0000001284962981 */ /* 0x000362000c1e1500 */
[----:B------:R-:W0:Y:S01]  /*3cb0*/  MUFU.EX2 R28, R28 ;  /* 0x0000001c001c7308 */ /* 0x000e220000000800 */
[----:B----4-:R-:W-:Y:S01]  /*3cc0*/  FADD R91, R25, R90 ;  /* 0x0000005a195b7221 */ /* 0x010fe20000000000 */
[----:B------:R-:W-:Y:S01]  /*3cd0*/  FMUL R32, R32, 1.4426950216293334961 ;  /* 0x3fb8aa3b20207820 */ /* 0x000fe20000400000 */
[----:B------:R-:W-:Y:S01]  /*3ce0*/  FMUL R33, R33, 1.4426950216293334961 ;  /* 0x3fb8aa3b21217820 */ /* 0x000fe20000400000 */
[----:B------:R-:W-:Y:S01]  /*3cf0*/  FMUL R34, R34, 1.4426950216293334961 ;  /* 0x3fb8aa3b22227820 */ /* 0x000fe20000400000 */
[----:B------:R-:W-:Y:S01]  /*3d00*/  FMUL R35, R35, 1.4426950216293334961 ;  /* 0x3fb8aa3b23237820 */ /* 0x000fe20000400000 */
[----:B------:R-:W-:Y:S01]  /*3d10*/  FMUL R36, R36, 1.4426950216293334961 ;  /* 0x3fb8aa3b24247820 */ /* 0x000fe20000400000 */
[----:B------:R-:W-:Y:S01]  /*3d20*/  FMUL R37, R37, 1.4426950216293334961 ;  /* 0x3fb8aa3b25257820 */ /* 0x000fe20000400000 */
[----:B------:R-:W4:Y:S01]  /*3d30*/  MUFU.EX2 R29, R29 ;  /* 0x0000001d001d7308 */ /* 0x000f220000000800 */
[----:B--2---:R-:W-:Y:S01]  /*3d40*/  FADD R90, R26, R91 ;  /* 0x0000005b1a5a7221 */ /* 0x004fe20000000000 */
[----:B------:R-:W-:Y:S01]  /*3d50*/  FMUL R38, R38, 1.4426950216293334961 ;  /* 0x3fb8aa3b26267820 */ /* 0x000fe20000400000 */
[----:B------:R-:W-:Y:S01]  /*3d60*/  FMUL R39, R39, 1.4426950216293334961 ;  /* 0x3fb8aa3b27277820 */ /* 0x000fe20000400000 */
[----:B------:R-:W-:Y:S01]  /*3d70*/  FMUL R40, R40, 1.4426950216293334961 ;  /* 0x3fb8aa3b28287820 */ /* 0x000fe20000400000 */
[----:B------:R-:W-:Y:S01]  /*3d80*/  FMUL R41, R41, 1.4426950216293334961 ;  /* 0x3fb8aa3b29297820 */ /* 0x000fe20000400000 */
[----:B------:R-:W-:Y:S01]  /*3d90*/  FMUL R42, R42, 1.4426950216293334961 ;  /* 0x3fb8aa3b2a2a7820 */ /* 0x000fe20000400000 */
[----:B------:R-:W-:Y:S01]  /*3da0*/  FMUL R43, R43, 1.4426950216293334961 ;  /* 0x3fb8aa3b2b2b7820 */ /* 0x000fe20000400000 */
[----:B------:R-:W2:Y:S01]  /*3db0*/  MUFU.EX2 R30, R30 ;  /* 0x0000001e001e7308 */ /* 0x000ea20000000800 */
[----:B---3--:R-:W-:Y:S01]  /*3dc0*/  FADD R91, R27, R90 ;  /* 0x0000005a1b5b7221 */ /* 0x008fe20000000000 */
[----:B------:R-:W-:Y:S01]  /*3dd0*/  FMUL R44, R44, 1.4426950216293334961 ;  /* 0x3fb8aa3b2c2c7820 */ /* 0x000fe20000400000 */
[----:B------:R-:W-:Y:S01]  /*3de0*/  FMUL R45, R45, 1.4426950216293334961 ;  /* 0x3fb8aa3b2d2d7820 */ /* 0x000fe20000400000 */
[----:B------:R-:W-:Y:S01]  /*3df0*/  FMUL R46, R46, 1.4426950216293334961 ;  /* 0x3fb8aa3b2e2e7820 */ /* 0x000fe20000400000 */
[----:B------:R-:W-:Y:S01]  /*3e00*/  FMUL R47, R47, 1.4426950216293334961 ;  /* 0x3fb8aa3b2f2f7820 */ /* 0x000fe20000400000 */
[----:B------:R-:W-:Y:S01]  /*3e10*/  FMUL R48, R48, 1.4426950216293334961 ;  /* 0x3fb8aa3b30307820 */ /* 0x000fe20000400000 */
[----:B------:R-:W-:Y:S01]  /*3e20*/  FMUL R49, R49, 1.4426950216293334961 ;  /* 0x3fb8aa3b31317820 */ /* 0x000fe20000400000 */
[----:B------:R-:W3:Y:S01]  /*3e30*/  MUFU.EX2 R31, R31 ;  /* 0x0000001f001f7308 */ /* 0x000ee20000000800 */
[----:B0-----:R-:W-:Y:S01]  /*3e40*/  FADD R90, R28, R91 ;  /* 0x0000005b1c5a7221 */ /* 0x001fe20000000000 */
[----:B------:R-:W-:Y:S01]  /*3e50*/  FMUL R50, R50, 1.4426950216293334961 ;  /* 0x3fb8aa3b32327820 */ /* 0x000fe20000400000 */
[----:B------:R-:W-:Y:S01]  /*3e60*/  FMUL R51, R51, 1.4426950216293334961 ;  /* 0x3fb8aa3b33337820 */ /* 0x000fe20000400000 */
[----:B------:R-:W-:Y:S01]  /*3e70*/  FMUL R52, R52, 1.4426950216293334961 ;  /* 0x3fb8aa3b34347820 */ /* 0x000fe20000400000 */
[----:B------:R-:W-:Y:S01]  /*3e80*/  FMUL R53, R53, 1.4426950216293334961 ;  /* 0x3fb8aa3b35357820 */ /* 0x000fe20000400000 */
[----:B------:R-:W-:Y:S01]  /*3e90*/  FMUL R54, R54, 1.4426950216293334961 ;  /* 0x3fb8aa3b36367820 */ /* 0x000fe20000400000 */
[----:B------:R-:W-:Y:S01]  /*3ea0*/  FMUL R55, R55, 1.4426950216293334961 ;  /* 0x3fb8aa3b37377820 */ /* 0x000fe20000400000 */
        /* <DEDUP_REMOVED lines=18> */
[----:B------:R-:W-:Y:S01]  /*3fd0*/  UIADD3 UR15, UPT, UPT, UR15, UR12, URZ ;  /* 0x0000000c0f0f7290 */ /* 0x000fe2000fffe0ff */
[----:B------:R1:W5:Y:S04]  /*3fe0*/  @P2 LDG.E.U16 R92, desc[UR18][R108.64] ;  /* 0x000000126c5c2981 */ /* 0x000368000c1e1500 */
[----:B------:R1:W5:Y:S01]  /*3ff0*/  @P2 LDG.E.U16 R93, desc[UR18][R106.64] ;  /* 0x000000126a5d2981 */ /* 0x000362000c1e1500 */
[----:B------:R-:W3:Y:S01]  /*4000*/  MUFU.EX2 R35, R35 ;  /* 0x0000002300237308 */ /* 0x000ee20000000800 */
[----:B0-----:R-:W-:-:S02]  /*4010*/  FADD R90, R32, R91 ;  /* 0x0000005b205a7221 */ /* 0x001fc40000000000 */
[----:B------:R1:W5:Y:S04]  /*4020*/  @P2 LDG.E.U16 R139, desc[UR18][R114.64] ;  /* 0x00000012728b2981 */ /* 0x000368000c1e1500 */
[----:B------:R1:W5:Y:S01]  /*4030*/  @P2 LDG.E.U16 R141, desc[UR18][R110.64] ;  /* 0x000000126e8d2981 */ /* 0x000362000c1e1500 */
[----:B------:R-:W0:Y:S01]  /*4040*/  MUFU.EX2 R36, R36 ;  /* 0x0000002400247308 */ /* 0x000e220000000800 */
[----:B----4-:R-:W-:Y:S02]  /*4050*/  FADD R91, R33, R90 ;  /* 0x0000005a215b7221 */ /* 0x010fe40000000000 */
[----:B------:R1:W5:Y:S04]  /*4060*/  @P2 LDG.E.U16 R143, desc[UR18][R120.64] ;  /* 0x00000012788f2981 */ /* 0x000368000c1e1500 */
[----:B------:R1:W5:Y:S01]  /*4070*/  @P2 LDG.E.U16 R145, desc[UR18][R128.64] ;  /* 0x0000001280912981 */ /* 0x000362000c1e1500 */
[----:B------:R-:W4:Y:S01]  /*4080*/  MUFU.EX2 R37, R37 ;  /* 0x0000002500257308 */ /* 0x000f220000000800 */
[----:B--2---:R-:W-:-:S02]  /*4090*/  FADD R90, R34, R91 ;  /* 0x0000005b225a7221 */ /* 0x004fc40000000000 */
[----:B------:R1:W5:Y:S04]  /*40a0*/  @P2 LDG.E.U16 R147, desc[UR18][R124.64] ;  /* 0x000000127c932981 */ /* 0x000368000c1e1500 */
[----:B------:R1:W5:Y:S01]  /*40b0*/  @P2 LDG.E.U16 R149, desc[UR18][R134.64] ;  /* 0x0000001286952981 */ /* 0x000362000c1e1500 */
[----:B------:R-:W2:Y:S01]  /*40c0*/  MUFU.EX2 R38, R38 ;  /* 0x0000002600267308 */ /* 0x000ea20000000800 */
[----:B---3--:R-:W-:Y:S02]  /*40d0*/  FADD R91, R35, R90 ;  /* 0x0000005a235b7221 */ /* 0x008fe40000000000 */
[----:B------:R1:W5:Y:S05]  /*40e0*/  @P2 LDG.E.U16 R151, desc[UR18][R130.64] ;  /* 0x0000001282972981 */ /* 0x00036a000c1e1500 */
[----:B------:R-:W3:Y:S01]  /*40f0*/  MUFU.EX2 R39, R39 ;  /* 0x0000002700277308 */ /* 0x000ee20000000800 */
[----:B0-----:R-:W-:-:S07]  /*4100*/  FADD R90, R36, R91 ;  /* 0x0000005b245a7221 */ /* 0x001fce0000000000 */
[----:B------:R-:W0:Y:S01]  /*4110*/  MUFU.EX2 R40, R40 ;  /* 0x0000002800287308 */ /* 0x000e220000000800 */
[----:B----4-:R-:W-:-:S07]  /*4120*/  FADD R91, R37, R90 ;  /* 0x0000005a255b7221 */ /* 0x010fce0000000000 */
[----:B------:R-:W4:Y:S01]  /*4130*/  MUFU.EX2 R41, R41 ;  /* 0x0000002900297308 */ /* 0x000f220000000800 */
[----:B--2---:R-:W-:-:S07]  /*4140*/  FADD R90, R38, R91 ;  /* 0x0000005b265a7221 */ /* 0x004fce0000000000 */
[----:B------:R-:W2:Y:S01]  /*4150*/  MUFU.EX2 R42, R42 ;  /* 0x0000002a002a7308 */ /* 0x000ea20000000800 */
[----:B---3--:R-:W-:-:S07]  /*4160*/  FADD R91, R39, R90 ;  /* 0x0000005a275b7221 */ /* 0x008fce0000000000 */
        /* <DEDUP_REMOVED lines=21> */
[----:B--2---:R-:W-:Y:S01]  /*42c0*/  FADD R90, R50, R91 ;  /* 0x0000005b325a7221 */ /* 0x004fe20000000000 */
[----:B------:R-:W-:Y:S02]  /*42d0*/  F2FP.BF16.F32.PACK_AB R5, R7, R6 ;  /* 0x000000060705723e */ /* 0x000fe400000010ff */
[----:B------:R-:W-:-:S04]  /*42e0*/  F2FP.BF16.F32.PACK_AB R7, R11, R10 ;  /* 0x0000000a0b07723e */ /* 0x000fc800000010ff */
[----:B------:R-:W2:Y:S01]  /*42f0*/  MUFU.EX2 R54, R54 ;  /* 0x0000003600367308 */ /* 0x000ea20000000800 */
[----:B---3--:R-:W-:Y:S01]  /*4300*/  FADD R11, R51, R90 ;  /* 0x0000005a330b7221 */ /* 0x008fe20000000000 */
[----:B------:R-:W-:Y:S02]  /*4310*/  F2FP.BF16.F32.PACK_AB R6, R9, R8 ;  /* 0x000000080906723e */ /* 0x000fe400000010ff */
[----:B------:R-:W-:-:S04]  /*4320*/  F2FP.BF16.F32.PACK_AB R8, R13, R12 ;  /* 0x0000000c0d08723e */ /* 0x000fc800000010ff */
[----:B------:R-:W3:Y:S01]  /*4330*/  MUFU.EX2 R55, R55 ;  /* 0x0000003700377308 */ /* 0x000ee20000000800 */
[----:B0-----:R-:W-:Y:S01]  /*4340*/  FADD R12, R52, R11 ;  /* 0x0000000b340c7221 */ /* 0x001fe20000000000 */
[----:B------:R-:W-:-:S06]  /*4350*/  F2FP.BF16.F32.PACK_AB R9, R15, R14 ;  /* 0x0000000e0f09723e */ /* 0x000fcc00000010ff */
[----:B------:R-:W0:Y:S01]  /*4360*/  MUFU.EX2 R56, R56 ;  /* 0x0000003800387308 */ /* 0x000e220000000800 */
[----:B----4-:R-:W-:Y:S01]  /*4370*/  FADD R15, R53, R12 ;  /* 0x0000000c350f7221 */ /* 0x010fe20000000000 */
[----:B------:R-:W-:-:S06]  /*4380*/  F2FP.BF16.F32.PACK_AB R10, R17, R16 ;  /* 0x00000010110a723e */ /* 0x000fcc00000010ff */
[----:B------:R-:W4:Y:S01]  /*4390*/  MUFU.EX2 R57, R57 ;  /* 0x0000003900397308 */ /* 0x000f220000000800 */
[----:B--2---:R-:W-:Y:S01]  /*43a0*/  FADD R16, R54, R15 ;  /* 0x0000000f36107221 */ /* 0x004fe20000000000 */
[----:B------:R-:W-:-:S06]  /*43b0*/  F2FP.BF16.F32.PACK_AB R11, R19, R18 ;  /* 0x00000012130b723e */ /* 0x000fcc00000010ff */
[----:B------:R-:W2:Y:S01]  /*43c0*/  MUFU.EX2 R58, R58 ;  /* 0x0000003a003a7308 */ /* 0x000ea20000000800 */
[----:B---3--:R-:W-:Y:S01]  /*43d0*/  FADD R19, R55, R16 ;  /* 0x0000001037137221 */ /* 0x008fe20000000000 */
[----:B------:R-:W-:-:S06]  /*43e0*/  F2FP.BF16.F32.PACK_AB R12, R21, R20 ;  /* 0x00000014150c723e */ /* 0x000fcc00000010ff */
        /* <DEDUP_REMOVED lines=13> */
[----:B0-----:R-:W-:-:S07]  /*44c0*/  FADD R30, R60, R27 ;  /* 0x0000001b3c1e7221 */ /* 0x001fce0000000000 */
[----:B------:R-:W-:Y:S08]  /*44d0*/  MUFU.EX2 R153, R64 ;  /* 0x0000004000997308 */ /* 0x000ff00000000800 */
[----:B------:R-:W0:Y:S08]  /*44e0*/  MUFU.EX2 R90, R65 ;  /* 0x00000041005a7308 */ /* 0x000e300000000800 */
[----:B------:R-:W-:Y:S08]  /*44f0*/  MUFU.EX2 R91, R66 ;  /* 0x00000042005b7308 */ /* 0x000ff00000000800 */
[----:B------:R-:W0:Y:S01]  /*4500*/  MUFU.EX2 R152, R67 ;  /* 0x0000004300987308 */ /* 0x000e220000000800 */
[----:B----4-:R-:W-:Y:S01]  /*4510*/  FADD R31, R61, R30 ;  /* 0x0000001e3d1f7221 */ /* 0x010fe20000000000 */
[----:B------:R-:W-:Y:S01]  /*4520*/  F2FP.BF16.F32.PACK_AB R19, R35, R34 ;  /* 0x000000222313723e */ /* 0x000fe200000010ff */
[----:B------:R-:W-:-:S02]  /*4530*/  ULEA UR13, UR13, UR15, 0x3 ;  /* 0x0000000f0d0d7291 */ /* 0x000fc4000f8e18ff */
[----:B--2---:R-:W-:Y:S01]  /*4540*/  FADD R34, R62, R31 ;  /* 0x0000001f3e227221 */ /* 0x004fe20000000000 */
[----:B------:R-:W-:Y:S02]  /*4550*/  F2FP.BF16.F32.PACK_AB R20, R37, R36 ;  /* 0x000000242514723e */ /* 0x000fe400000010ff */
[----:B------:R-:W-:Y:S01]  /*4560*/  F2FP.BF16.F32.PACK_AB R16, R29, R28 ;  /* 0x0000001c1d10723e */ /* 0x000fe200000010ff */
[----:B---3--:R-:W-:Y:S01]  /*4570*/  FADD R36, R63, R34 ;  /* 0x000000223f247221 */ /* 0x008fe20000000000 */
[----:B------:R-:W-:Y:S02]  /*4580*/  F2FP.BF16.F32.PACK_AB R18, R33, R32 ;  /* 0x000000202112723e */ /* 0x000fe400000010ff */
[----:B------:R-:W-:Y:S02]  /*4590*/  F2FP.BF16.F32.PACK_AB R21, R39, R38 ;  /* 0x000000262715723e */ /* 0x000fe400000010ff */
[----:B------:R-:W-:Y:S02]  /*45a0*/  F2FP.BF16.F32.PACK_AB R22, R41, R40 ;  /* 0x000000282916723e */ /* 0x000fe400000010ff */
[----:B------:R-:W-:-:S02]  /*45b0*/  F2FP.BF16.F32.PACK_AB R23, R43, R42 ;  /* 0x0000002a2b17723e */ /* 0x000fc400000010ff */
[----:B------:R-:W-:Y:S02]  /*45c0*/  F2FP.BF16.F32.PACK_AB R24, R45, R44 ;  /* 0x0000002c2d18723e */ /* 0x000fe400000010ff */
[----:B------:R-:W-:Y:S02]  /*45d0*/  F2FP.BF16.F32.PACK_AB R25, R47, R46 ;  /* 0x0000002e2f19723e */ /* 0x000fe400000010ff */
        /* <DEDUP_REMOVED lines=8> */
[----:B0-----:R-:W-:Y:S02]  /*4660*/  F2FP.BF16.F32.PACK_AB R34, R90, R153 ;  /* 0x000000995a22723e */ /* 0x001fe400000010ff */
[----:B------:R-:W-:Y:S01]  /*4670*/  F2FP.BF16.F32.PACK_AB R35, R152, R91 ;  /* 0x0000005b9823723e */ /* 0x000fe200000010ff */
[----:B-1----:R-:W-:Y:S06]  /*4680*/  @!P2 BRA `(.L_x_9) ;  /* 0x000000000004a947 */ /* 0x002fec0003800000 */
[----:B------:R0:W-:Y:S02]  /*4690*/  STTM.x32 tmem[UR13], R4 ;  /* 0x00000004000079ed */ /* 0x0001e400082c000d */
.L_x_9:
[----:B-----5:R1:W-:Y:S01]  /*46a0*/  STS.U16 [R3+UR7+0x8000], R92 ;  /* 0x0080005c03007988 */ /* 0x0203e20008000407 */
[----:B0-----:R-:W-:Y:S01]  /*46b0*/  FADD R4, -R68, -INF ;  /* 0xff80000044047421 */ /* 0x001fe20000000100 */
[----:B------:R-:W-:Y:S01]  /*46c0*/  FADD R153, R153, R36 ;  /* 0x0000002499997221 */ /* 0x000fe20000000000 */
[----:B------:R-:W-:Y:S01]  /*46d0*/  UIADD3 UR14, UPT, UPT, UR14, -0x40, URZ ;  /* 0xffffffc00e0e7890 */ /* 0x000fe2000fffe0ff */
[----:B------:R0:W-:Y:S04]  /*46e0*/  STS.U16 [R3+UR7+0x8400], R138 ;  /* 0x0084008a03007988 */ /* 0x0001e80008000407 */
[----:B------:R0:W-:Y:S01]  /*46f0*/  STS.U16 [R3+UR7+0x8800], R140 ;  /* 0x0088008c03007988 */ /* 0x0001e20008000407 */
[----:B-1----:R-:W-:-:S03]  /*4700*/  FMUL R92, R4, 1.4426950216293334961 ;  /* 0x3fb8aa3b045c7820 */ /* 0x002fc60000400000 */
[----:B------:R0:W-:Y:S04]  /*4710*/  STS.U16 [R3+UR7+0x8c00], R142 ;  /* 0x008c008e03007988 */ /* 0x0001e80008000407 */
[----:B------:R0:W-:Y:S01]  /*4720*/  STS.U16 [R3+UR7+0x9000], R144 ;  /* 0x0090009003007988 */ /* 0x0001e20008000407 */
[----:B------:R-:W1:Y:S03]  /*4730*/  MUFU.EX2 R92, R92 ;  /* 0x0000005c005c7308 */ /* 0x000e660000000800 */
        /* <DEDUP_REMOVED lines=11> */
[----:B------:R-:W2:Y:S02]  /*47f0*/  FENCE.VIEW.ASYNC.T ;  /* 0x00000000000073c6 */ /* 0x000ea40000000200 */
[----:B--2---:R-:W-:Y:S06]  /*4800*/  BAR.SYNC.DEFER_BLOCKING 0x0 ;  /* 0x0000000000007b1d */ /* 0x004fec0000010000 */
[----:B------:R-:W2:Y:S01]  /*4810*/  LDTM.x64 R4, tmem[UR9] ;  /* 0x00000009000479ee */ /* 0x000ea20008340000 */
[----:B------:R-:W-:Y:S01]  /*4820*/  NOP ;  /* 0x0000000000007918 */ /* 0x000fe20000000000 */
[----:B01----:R-:W-:Y:S05]  /*4830*/  @!P2 BRA `(.L_x_10) ;  /* 0x000000040004a947 */ /* 0x003fea0003800000 */
[C---:B--2---:R-:W-:Y:S01]  /*4840*/  FMUL R4, R92.reuse, R4 ;  /* 0x000000045c047220 */ /* 0x044fe20000400000 */
[C---:B------:R-:W-:Y:S01]  /*4850*/  FMUL R5, R92.reuse, R5 ;  /* 0x000000055c057220 */ /* 0x040fe20000400000 */
        /* <DEDUP_REMOVED lines=61> */
[----:B------:R-:W-:-:S04]  /*4c30*/  FMUL R67, R92, R67 ;  /* 0x000000435c437220 */ /* 0x000fc80000400000 */
[----:B------:R0:W-:Y:S03]  /*4c40*/  STTM.x64 tmem[UR9], R4 ;  /* 0x00000004000079ed */ /* 0x0001e60008340009 */
.L_x_10:
[----:B--2---:R-:W1:Y:S02]  /*4c50*/  FENCE.VIEW.ASYNC.T ;  /* 0x00000000000073c6 */ /* 0x004e640000000200 */
[----:B-1----:R-:W-:Y:S01]  /*4c60*/  BAR.SYNC.DEFER_BLOCKING 0x0 ;  /* 0x0000000000007b1d */ /* 0x002fe20000010000 */
[----:B------:R-:W-:Y:S01]  /*4c70*/  FADD R90, R90, R153 ;  /* 0x000000995a5a7221 */ /* 0x000fe20000000000 */
[----:B------:R-:W-:-:S03]  /*4c80*/  UISETP.GE.AND UP1, UPT, UR14, 0x1, UPT ;  /* 0x000000010e00788c */ /* 0x000fc6000bf26270 */
[----:B------:R-:W-:-:S04]  /*4c90*/  FADD R91, R91, R90 ;  /* 0x0000005a5b5b7221 */ /* 0x000fc80000000000 */
[----:B------:R-:W-:-:S04]  /*4ca0*/  FADD R91, R152, R91 ;  /* 0x0000005b985b7221 */ /* 0x000fc80000000000 */
[----:B------:R-:W-:Y:S01]  /*4cb0*/  FADD R91, R92, R91 ;  /* 0x0000005b5c5b7221 */ /* 0x000fe20000000000 */
[----:B------:R1:W-:Y:S06]  /*4cc0*/  MEMBAR.ALL.CTA ;  /* 0x0000000000007992 */ /* 0x0003ec0000008000 */
[----:B-1----:R-:W1:Y:S02]  /*4cd0*/  FENCE.VIEW.ASYNC.S ;  /* 0x00000000000073c6 */ /* 0x002e640000000000 */
[----:B-1----:R-:W-:Y:S06]  /*4ce0*/  BAR.SYNC.DEFER_BLOCKING 0x0 ;  /* 0x0000000000007b1d */ /* 0x002fec0000010000 */
[----:B------:R-:W-:Y:S05]  /*4cf0*/  @!P3 BRA `(.L_x_11) ;  /* 0x0000000000ccb947 */ /* 0x000fea0003800000 */
[----:B------:R-:W-:Y:S01]  /*4d00*/  UIADD3 UR5, UPT, UPT, UR7, 0x8000, URZ ;  /* 0x0000800007057890 */ /* 0x000fe2000fffe0ff */
[----:B------:R-:W-:Y:S01]  /*4d10*/  UMOV UR4, URZ ;  /* 0x000000ff00047c82 */ /* 0x000fe20008000000 */
[----:B------:R-:W-:Y:S02]  /*4d20*/  UIADD3 UR15, UPT, UPT, UR8, 0x108, URZ ;  /* 0x00000108080f7890 */ /* 0x000fe4000fffe0ff */
[----:B------:R-:W-:Y:S02]  /*4d30*/  USHF.R.U32.HI UR5, URZ, 0x4, UR5 ;  /* 0x00000004ff057899 */ /* 0x000fe40008011605 */
[----:B------:R-:W-:Y:S02]  /*4d40*/  UIADD3 UR17, UPT, UPT, UR8, 0x110, URZ ;  /* 0x0000011008117890 */ /* 0x000fe4000fffe0ff */
[----:B------:R-:W-:Y:S02]  /*4d50*/  USGXT.U32 UR22, UR5, 0xe ;  /* 0x0000000e0516789a */ /* 0x000fe40008000000 */
[----:B------:R-:W-:-:S02]  /*4d60*/  UIADD3 UR20, UPT, UPT, UR8, 0x118, URZ ;  /* 0x0000011808147890 */ /* 0x000fc4000fffe0ff */
[----:B------:R-:W-:Y:S02]  /*4d70*/  UIADD3 UR40, UP2, UPT, UR22, 0x2, URZ ;  /* 0x0000000216287890 */ /* 0x000fe4000ff5e0ff */
[----:B------:R-:W-:Y:S02]  /*4d80*/  UIADD3 UR25, UPT, UPT, UR8, 0x40, URZ ;  /* 0x0000004008197890 */ /* 0x000fe4000fffe0ff */
[----:B------:R-:W-:Y:S02]  /*4d90*/  UIADD3.X UR41, UPT, UPT, UR4, 0x40004040, URZ, UP2, !UPT ;  /* 0x4000404004297890 */ /* 0x000fe400097fe4ff */
[----:B------:R-:W-:Y:S02]  /*4da0*/  UIADD3 UR44, UP2, UPT, UR40, 0x2, URZ ;  /* 0x00000002282c7890 */ /* 0x000fe4000ff5e0ff */
[----:B------:R-:W-:Y:S02]  /*4db0*/  UIADD3 UR46, UP3, UPT, UR40, 0x4, URZ ;  /* 0x00000004282e7890 */ /* 0x000fe4000ff7e0ff */
[----:B------:R-:W-:-:S02]  /*4dc0*/  UIADD3.X UR45, UPT, UPT, UR41, URZ, URZ, UP2, !UPT ;  /* 0x000000ff292d7290 */ /* 0x000fc400097fe4ff */
[----:B------:R-:W-:Y:S02]  /*4dd0*/  UIADD3.X UR47, UPT, UPT, UR41, URZ, URZ, UP3, !UPT ;  /* 0x000000ff292f7290 */ /* 0x000fe40009ffe4ff */
[----:B------:R-:W-:Y:S02]  /*4de0*/  UIADD3 UR48, UPT, UPT, UR8, 0x120, URZ ;  /* 0x0000012008307890 */ /* 0x000fe4000fffe0ff */
[----:B------:R-:W-:Y:S02]  /*4df0*/  UIADD3 UR52, UPT, UPT, UR8, 0x40, URZ ;  /* 0x0000004008347890 */ /* 0x000fe4000fffe0ff */
[----:B------:R-:W-:Y:S02]  /*4e00*/  UIADD3 UR49, UPT, UPT, UR8, 0x128, URZ ;  /* 0x0000012808317890 */ /* 0x000fe4000fffe0ff */
[----:B------:R-:W-:Y:S02]  /*4e10*/  UIADD3 UR53, UPT, UPT, UR8, 0x40, URZ ;  /* 0x0000004008357890 */ /* 0x000fe4000fffe0ff */
[----:B------:R-:W-:Y:S01]  /*4e20*/  UIADD3 UR50, UPT, UPT, UR8, 0x130, URZ ;  /* 0x0000013008327890 */ /* 0x000fe2000fffe0ff */
[----:B------:R-:W-:Y:S01]  /*4e30*/  UMOV UR28, 0x0 ;  /* 0x00000000001c7882 */ /* 0x000fe20000000000 */
[----:B------:R-:W-:Y:S01]  /*4e40*/  UMOV UR29, 0x8100490 ;  /* 0x08100490001d7882 */ /* 0x000fe20000000000 */
[----:B------:R-:W-:-:S02]  /*4e50*/  UIADD3 UR54, UPT, UPT, UR8, 0x40, URZ ;  /* 0x0000004008367890 */ /* 0x000fc4000fffe0ff */
[----:B------:R-:W-:Y:S01]  /*4e60*/  UIADD3 UR51, UPT, UPT, UR8, 0x138, URZ ;  /* 0x0000013808337890 */ /* 0x000fe2000fffe0ff */
[----:B------:R-:W-:Y:S01]  /*4e70*/  UMOV UR23, 0x40004040 ;  /* 0x4000404000177882 */ /* 0x000fe20000000000 */
[----:B------:R-:W-:Y:S01]  /*4e80*/  UMOV UR26, 0x0 ;  /* 0x00000000001a7882 */ /* 0x000fe20000000000 */
[----:B------:R-:W-:Y:S01]  /*4e90*/  UMOV UR27, 0x8100490 ;  /* 0x08100490001b7882 */ /* 0x000fe20000000000 */
[----:B------:R-:W-:Y:S01]  /*4ea0*/  UMOV UR34, 0x0 ;  /* 0x0000000000227882 */ /* 0x000fe20000000000 */
[----:B------:R-:W-:Y:S01]  /*4eb0*/  UMOV UR35, 0x8100490 ;  /* 0x0810049000237882 */ /* 0x000fe20000000000 */
[----:B------:R1:W-:Y:S01]  /*4ec0*/  UTCHMMA tmem[UR12], gdesc[UR22], tmem[UR8], tmem[UR28], idesc[UR29], UPT ;  /* 0x00ff1c160c0079ea */ /* 0x0003e2000b800008 */
        /* <DEDUP_REMOVED lines=11> */
[----:B------:R-:W-:Y:S01]  /*4f80*/  UMOV UR4, UR10 ;  /* 0x0000000a00047c82 */ /* 0x000fe20008000000 */
[----:B------:R-:W-:Y:S01]  /*4f90*/  UMOV UR5, URZ ;  /* 0x000000ff00057c82 */ /* 0x000fe20008000000 */
[----:B------:R1:W-:Y:S01]  /*4fa0*/  UTCHMMA tmem[UR48], gdesc[UR22], tmem[UR25], tmem[UR30], idesc[UR31], UPT ;  /* 0x00ff1e16300079ea */ /* 0x0003e2000b800019 */
[----:B------:R-:W-:Y:S01]  /*4fb0*/  UMOV UR42, 0x0 ;  /* 0x00000000002a7882 */ /* 0x000fe20000000000 */
[----:B------:R-:W-:Y:S01]  /*4fc0*/  UMOV UR43, 0x8100490 ;  /* 0x08100490002b7882 */ /* 0x000fe20000000000 */
[----:B------:R1:W-:Y:S01]  /*4fd0*/  UTCHMMA tmem[UR49], gdesc[UR40], tmem[UR52], tmem[UR36], idesc[UR37], UPT ;  /* 0x00ff2428310079ea */ /* 0x0003e2000b800034 */
[----:B------:R-:W-:Y:S01]  /*4fe0*/  UMOV UR4, UR4 ;  /* 0x0000000400047c82 */ /* 0x000fe20008000000 */
[----:B------:R1:W-:Y:S01]  /*4ff0*/  UTCHMMA tmem[UR50], gdesc[UR44], tmem[UR53], tmem[UR38], idesc[UR39], UPT ;  /* 0x00ff262c320079ea */ /* 0x0003e2000b800035 */
[----:B------:R1:W-:Y:S01]  /*5000*/  UTCHMMA tmem[UR51], gdesc[UR46], tmem[UR54], tmem[UR42], idesc[UR43], UPT ;  /* 0x00ff2a2e330079ea */ /* 0x0003e2000b800036 */
[----:B------:R1:W-:Y:S01]  /*5010*/  UTCBAR [UR4], URZ ;  /* 0x000000ff040073e9 */ /* 0x0003e200080000ff */
[----:B------:R-:W-:Y:S01]  /*5020*/  NOP ;  /* 0x0000000000007918 */ /* 0x000fe20000000000 */
.L_x_11:
[----:B------:R-:W-:Y:S01]  /*5030*/  FSEL R68, R68, -INF , P2 ;  /* 0xff80000044447808 */ /* 0x000fe20001000000 */
[----:B-1----:R-:W-:Y:S01]  /*5040*/  UMOV UR4, URZ ;  /* 0x000000ff00047c82 */ /* 0x002fe20008000000 */
[----:B------:R-:W-:Y:S01]  /*5050*/  FSEL R90, R91, 1, P2 ;  /* 0x3f8000005b5a7808 */ /* 0x000fe20001000000 */
[----:B------:R-:W-:Y:S06]  /*5060*/  BRA.U !UP1, `(.L_x_12) ;  /* 0x0000002d09287547 */ /* 0x000fec000b800000 */
[----:B------:R-:W-:Y:S01]  /*5070*/  UIADD3 UR20, UPT, UPT, UR7, 0xc000, URZ ;  /* 0x0000c00007147890 */ /* 0x000fe2000fffe0ff */
[----:B------:R-:W-:Y:S01]  /*5080*/  SHF.L.U32 R69, R69, 0x6, RZ ;  /* 0x0000000645457819 */ /* 0x000fe200000006ff */
[----:B------:R-:W-:Y:S01]  /*5090*/  USHF.R.U32.HI UR66, URZ, 0x4, UR7 ;  /* 0x00000004ff427899 */ /* 0x000fe20008011607 */
[----:B------:R-:W-:Y:S01]  /*50a0*/  HFMA2 R93, -RZ, RZ, 0, 0 ;  /* 0x00000000ff5d7431 */ /* 0x000fe200000001ff */
[----:B------:R-:W-:Y:S01]  /*50b0*/  USHF.R.U32.HI UR22, URZ, 0x4, UR16 ;  /* 0x00000004ff167899 */ /* 0x000fe20008011610 */
[----:B------:R-:W-:Y:S01]  /*50c0*/  MOV R145, R68 ;  /* 0x0000004400917202 */ /* 0x000fe20000000f00 */
[----:B------:R-:W-:Y:S01]  /*50d0*/  UISETP.NE.U32.AND UP1, UPT, UR24, URZ, UPT ;  /* 0x000000ff1800728c */ /* 0x000fe2000bf25070 */
[----:B------:R-:W-:Y:S01]  /*50e0*/  MOV R91, R69 ;  /* 0x00000045005b7202 */ /* 0x000fe20000000f00 */
[----:B------:R-:W-:Y:S02]  /*50f0*/  USHF.R.U32.HI UR24, URZ, 0x4, UR20 ;  /* 0x00000004ff187899 */ /* 0x000fe40008011614 */
[----:B------:R-:W-:-:S02]  /*5100*/  USGXT.U32 UR66, UR66, 0xe ;  /* 0x0000000e4242789a */ /* 0x000fc40008000000 */
[----:B------:R-:W-:Y:S02]  /*5110*/  USGXT.U32 UR20, UR22, 0xe ;  /* 0x0000000e1614789a */ /* 0x000fe40008000000 */
[----:B------:R-:W-:Y:S02]  /*5120*/  USGXT.U32 UR22, UR24, 0xe ;  /* 0x0000000e1816789a */ /* 0x000fe40008000000 */
[----:B------:R-:W-:Y:S01]  /*5130*/  UIADD3 UR24, UP3, UPT, UR66, 0x2000080, URZ ;  /* 0x0200008042187890 */ /* 0x000fe2000ff7e0ff */
[----:B------:R-:W-:Y:S01]  /*5140*/  UMOV UR23, URZ ;  /* 0x000000ff00177c82 */ /* 0x000fe20008000000 */
[----:B------:R-:W-:Y:S02]  /*5150*/  UIADD3 UR26, UP2, UPT, UR20, 0x2, URZ ;  /* 0x00000002141a7890 */ /* 0x000fe4000ff5e0ff */
[----:B------:R-:W-:Y:S02]  /*5160*/  UIADD3.X UR25, UPT, UPT, UR23, 0x40004040, URZ, UP3, !UPT ;  /* 0x4000404017197890 */ /* 0x000fe40009ffe4ff */
[----:B------:R-:W-:Y:S01]  /*5170*/  UIADD3 UR30, UP6, UPT, UR24, 0x100, URZ ;  /* 0x00000100181e7890 */ /* 0x000fe2000ffde0ff */
[----:B------:R-:W-:Y:S01]  /*5180*/  UMOV UR4, URZ ;  /* 0x000000ff00047c82 */ /* 0x000fe20008000000 */
[----:B------:R-:W-:-:S02]  /*5190*/  USHF.L.U32 UR15, UR21, 0x6, URZ ;  /* 0x00000006150f7899 */ /* 0x000fc400080006ff */
[----:B------:R-:W-:Y:S02]  /*51a0*/  UIADD3.X UR27, UPT, UPT, UR4, 0x40004040, URZ, UP2, !UPT ;  /* 0x40004040041b7890 */ /* 0x000fe400097fe4ff */
[----:B------:R-:W-:Y:S02]  /*51b0*/  UIADD3 UR28, UP2, UPT, UR24, 0x80, URZ ;  /* 0x00000080181c7890 */ /* 0x000fe4000ff5e0ff */
[----:B------:R-:W-:Y:S01]  /*51c0*/  UIADD3.X UR31, UPT, UPT, UR25, URZ, URZ, UP6, !UPT ;  /* 0x000000ff191f7290 */ /* 0x000fe2000b7fe4ff */
[----:B------:R-:W-:Y:S01]  /*51d0*/  MOV R92, UR15 ;  /* 0x0000000f005c7c02 */ /* 0x000fe20008000f00 */
[----:B------:R-:W-:Y:S01]  /*51e0*/  UIADD3 UR40, UP6, UPT, UR22, 0x2, URZ ;  /* 0x0000000216287890 */ /* 0x000fe2000ffde0ff */
[----:B------:R-:W-:Y:S01]  /*51f0*/  UMOV UR21, URZ ;  /* 0x000000ff00157c82 */ /* 0x000fe20008000000 */
[----:B------:R-:W-:Y:S02]  /*5200*/  UIADD3.X UR29, UPT, UPT, UR25, URZ, URZ, UP2, !UPT ;  /* 0x000000ff191d7290 */ /* 0x000fe400097fe4ff */
[----:B------:R-:W-:-:S02]  /*5210*/  UIADD3 UR32, UP5, UPT, UR24, 0x380, URZ ;  /* 0x0000038018207890 */ /* 0x000fc4000ffbe0ff */
[----:B------:R-:W-:Y:S02]  /*5220*/  UIADD3 UR34, UP4, UPT, UR24, 0x400, URZ ;  /* 0x0000040018227890 */ /* 0x000fe4000ff9e0ff */
[----:B------:R-:W-:Y:S02]  /*5230*/  UIADD3 UR36, UP3, UPT, UR24, 0x480, URZ ;  /* 0x0000048018247890 */ /* 0x000fe4000ff7e0ff */
[----:B------:R-:W-:Y:S02]  /*5240*/  UIADD3 UR38, UP2, UPT, UR24, 0x500, URZ ;  /* 0x0000050018267890 */ /* 0x000fe4000ff5e0ff */
[----:B------:R-:W-:Y:S01]  /*5250*/  UIADD3.X UR41, UPT, UPT, UR21, 0x40004040, URZ, UP6, !UPT ;  /* 0x4000404015297890 */ /* 0x000fe2000b7fe4ff */
[----:B------:R-:W-:Y:S01]  /*5260*/  UMOV UR16, 0x1 ;  /* 0x0000000100107882 */ /* 0x000fe20000000000 */
[----:B------:R-:W-:Y:S01]  /*5270*/  UMOV UR70, URZ ;  /* 0x000000ff00467c82 */ /* 0x000fe20008000000 */
[----:B------:R-:W-:Y:S01]  /*5280*/  UMOV UR5, URZ ;  /* 0x000000ff00057c82 */ /* 0x000fe20008000000 */
[----:B------:R-:W1:Y:S01]  /*5290*/  LDCU UR17, c[0x0][0x3a8] ;  /* 0x00007500ff1177ac */ /* 0x000e620008000800 */
[----:B------:R-:W-:-:S02]  /*52a0*/  ULOP3.LUT UR66, UR66, 0x2000000, URZ, 0xfc, !UPT ;  /* 0x0200000042427892 */ /* 0x000fc4000f8efcff */
[----:B------:R-:W-:Y:S02]  /*52b0*/  UIADD3.X UR33, UPT, UPT, UR25, URZ, URZ, UP5, !UPT ;  /* 0x000000ff19217290 */ /* 0x000fe4000affe4ff */
[----:B------:R-:W-:Y:S02]  /*52c0*/  UIADD3.X UR35, UPT, UPT, UR25, URZ, URZ, UP4, !UPT ;  /* 0x000000ff19237290 */ /* 0x000fe4000a7fe4ff */
[----:B------:R-:W-:Y:S02]  /*52d0*/  UIADD3.X UR37, UPT, UPT, UR25, URZ, URZ, UP3, !UPT ;  /* 0x000000ff19257290 */ /* 0x000fe40009ffe4ff */
[----:B------:R-:W-:Y:S02]  /*52e0*/  UIADD3.X UR39, UPT, UPT, UR25, URZ, URZ, UP2, !UPT ;  /* 0x000000ff19277290 */ /* 0x000fe400097fe4ff */
[----:B------:R-:W-:Y:S02]  /*52f0*/  UIADD3.64 UR42, UPT, UPT, UR26, 0x2, URZ ;  /* 0x000000021a2a7897 */ /* 0x000fe4000fffe0ff */
[----:B------:R-:W-:-:S02]  /*5300*/  UIADD3.64 UR44, UPT, UPT, UR26, 0x4, URZ ;  /* 0x000000041a2c7897 */ /* 0x000fc4000fffe0ff */
[----:B------:R-:W-:Y:S02]  /*5310*/  UIADD3.64 UR46, UPT, UPT, UR40, 0x2, URZ ;  /* 0x00000002282e7897 */ /* 0x000fe4000fffe0ff */
[----:B------:R-:W-:Y:S01]  /*5320*/  UIADD3.64 UR48, UPT, UPT, UR40, 0x4, URZ ;  /* 0x0000000428307897 */ /* 0x000fe2000fffe0ff */
[----:B------:R-:W-:Y:S01]  /*5330*/  UMOV UR21, 0x40004040 ;  /* 0x4000404000157882 */ /* 0x000fe20000000000 */
[----:B-1----:R-:W-:-:S10]  /*5340*/  UMOV UR23, 0x40004040 ;  /* 0x4000404000177882 */ /* 0x002fd40000000000 */
.L_x_17:
[----:B01----:R-:W-:-:S04]  /*5350*/  IMAD.WIDE R4, R91, 0x2, R104 ;  /* 0x000000025b047825 */ /* 0x003fc800078e0268 */
[C---:B------:R-:W-:Y:S01]  /*5360*/  IMAD.WIDE R6, R91.reuse, 0x2, R100 ;  /* 0x000000025b067825 */ /* 0x040fe200078e0264 */
[----:B------:R0:W2:Y:S03]  /*5370*/  LDG.E.U16 R22, desc[UR18][R4.64] ;  /* 0x0000001204167981 */ /* 0x0000a6000c1e1500 */
[C---:B------:R-:W-:Y:S01]  /*5380*/  IMAD.WIDE R8, R91.reuse, 0x2, R96 ;  /* 0x000000025b087825 */ /* 0x040fe200078e0260 */
[----:B------:R1:W3:Y:S03]  /*5390*/  LDG.E.U16 R24, desc[UR18][R6.64] ;  /* 0x0000001206187981 */ /* 0x0002e6000c1e1500 */
[C---:B------:R-:W-:Y:S01]  /*53a0*/  IMAD.WIDE R12, R91.reuse, 0x2, R88 ;  /* 0x000000025b0c7825 */ /* 0x040fe200078e0258 */
[----:B------:R4:W5:Y:S03]  /*53b0*/  LDG.E.U16 R26, desc[UR18][R8.64] ;  /* 0x00000012081a7981 */ /* 0x000966000c1e1500 */
        /* <DEDUP_REMOVED lines=8> */
[----:B0-----:R-:W-:-:S02]  /*5440*/  IMAD.WIDE R4, R91, 0x2, R102 ;  /* 0x000000025b047825 */ /* 0x001fc400078e0266 */
[----:B------:R-:W5:Y:S02]  /*5450*/  LDG.E.U16 R20, desc[UR18][R20.64] ;  /* 0x0000001214147981 */ /* 0x000f64000c1e1500 */
[C---:B-1----:R-:W-:Y:S02]  /*5460*/  IMAD.WIDE R6, R91.reuse, 0x2, R98 ;  /* 0x000000025b067825 */ /* 0x042fe400078e0262 */
[----:B------:R-:W5:Y:S02]  /*5470*/  LDG.E.U16 R5, desc[UR18][R4.64] ;  /* 0x0000001204057981 */ /* 0x000f64000c1e1500 */
[C---:B------:R-:W-:Y:S02]  /*5480*/  IMAD.WIDE R10, R91.reuse, 0x2, R94 ;  /* 0x000000025b0a7825 */ /* 0x040fe400078e025e */
[----:B------:R-:W5:Y:S02]  /*5490*/  LDG.E.U16 R7, desc[UR18][R6.64] ;  /* 0x0000001206077981 */ /* 0x000f64000c1e1500 */
[----:B----4-:R-:W-:-:S02]  /*54a0*/  IMAD.WIDE R8, R91, 0x2, R86 ;  /* 0x000000025b087825 */ /* 0x010fc400078e0256 */
[----:B------:R-:W4:Y:S02]  /*54b0*/  LDG.E.U16 R11, desc[UR18][R10.64] ;  /* 0x000000120a0b7981 */ /* 0x000f24000c1e1500 */
[C---:B------:R-:W-:Y:S02]  /*54c0*/  IMAD.WIDE R12, R91.reuse, 0x2, R82 ;  /* 0x000000025b0c7825 */ /* 0x040fe400078e0252 */
[----:B------:R-:W4:Y:S02]  /*54d0*/  LDG.E.U16 R9, desc[UR18][R8.64] ;  /* 0x0000001208097981 */ /* 0x000f24000c1e1500 */
[C---:B------:R-:W-:Y:S02]  /*54e0*/  IMAD.WIDE R14, R91.reuse, 0x2, R78 ;  /* 0x000000025b0e7825 */ /* 0x040fe400078e024e */
[----:B------:R-:W4:Y:S02]  /*54f0*/  LDG.E.U16 R13, desc[UR18][R12.64] ;  /* 0x000000120c0d7981 */ /* 0x000f24000c1e1500 */
[----:B------:R-:W-:-:S02]  /*5500*/  IMAD.WIDE R16, R91, 0x2, R74 ;  /* 0x000000025b107825 */ /* 0x000fc400078e024a */
[----:B------:R-:W4:Y:S02]  /*5510*/  LDG.E.U16 R15, desc[UR18][R14.64] ;  /* 0x000000120e0f7981 */ /* 0x000f24000c1e1500 */
[----:B------:R-:W-:Y:S02]  /*5520*/  IMAD.WIDE R18, R91, 0x2, R70 ;  /* 0x000000025b127825 */ /* 0x000fe400078e0246 */
[----:B------:R-:W4:Y:S04]  /*5530*/  LDG.E.U16 R17, desc[UR18][R16.64] ;  /* 0x0000001210117981 */ /* 0x000f28000c1e1500 */
[----:B------:R-:W4:Y:S01]  /*5540*/  LDG.E.U16 R19, desc[UR18][R18.64] ;  /* 0x0000001212137981 */ /* 0x000f22000c1e1500 */
[----:B------:R-:W-:Y:S02]  /*5550*/  UMOV UR50, 0x1 ;  /* 0x0000000100327882 */ /* 0x000fe40000000000 */
[----:B------:R-:W-:-:S04]  /*5560*/  @!UP0 UIADD3 UR50, UPT, UPT, -UR50, 0x100000, URZ ;  /* 0x0010000032328890 */ /* 0x000fc8000fffe1ff */
[----:B------:R-:W-:Y:S02]  /*5570*/  @!UP0 USHF.L.U32 UR51, UR50, 0xb, URZ ;  /* 0x0000000b32338899 */ /* 0x000fe400080006ff */
[----:B------:R-:W-:Y:S01]  /*5580*/  @!UP0 USHF.L.U32 UR50, UR50, 0x1, URZ ;  /* 0x0000000132328899 */ /* 0x000fe200080006ff */
[----:B------:R-:W-:Y:S01]  /*5590*/  VOTEU.ALL UP2, P1 ;  /* 0x0000000000ff7886 */ /* 0x000fe20000840000 */
[----:B--2---:R0:W-:Y:S04]  /*55a0*/  STS.U16 [R3+UR7+0xa000], R22 ;  /* 0x00a0001603007988 */ /* 0x0041e80008000407 */
[----:B---3--:R0:W-:Y:S04]  /*55b0*/  STS.U16 [R3+UR7+0xa400], R24 ;  /* 0x00a4001803007988 */ /* 0x0081e80008000407 */
[----:B-----5:R0:W-:Y:S04]  /*55c0*/  STS.U16 [R3+UR7+0xa800], R26 ;  /* 0x00a8001a03007988 */ /* 0x0201e80008000407 */
[----:B------:R0:W-:Y:S04]  /*55d0*/  STS.U16 [R3+UR7+0xac00], R28 ;  /* 0x00ac001c03007988 */ /* 0x0001e80008000407 */
[----:B------:R0:W-:Y:S04]  /*55e0*/  STS.U16 [R3+UR7+0xb000], R30 ;  /* 0x00b0001e03007988 */ /* 0x0001e80008000407 */
[----:B------:R0:W-:Y:S04]  /*55f0*/  STS.U16 [R3+UR7+0xb400], R32 ;  /* 0x00b4002003007988 */ /* 0x0001e80008000407 */
[----:B------:R0:W-:Y:S04]  /*5600*/  STS.U16 [R3+UR7+0xb800], R34 ;  /* 0x00b8002203007988 */ /* 0x0001e80008000407 */
[----:B------:R0:W-:Y:S04]  /*5610*/  STS.U16 [R3+UR7+0xbc00], R20 ;  /* 0x00bc001403007988 */ /* 0x0001e80008000407 */
[----:B------:R0:W-:Y:S04]  /*5620*/  STS.U16 [R2+UR7+0xa200], R5 ;  /* 0x00a2000502007988 */ /* 0x0001e80008000407 */
[----:B------:R0:W-:Y:S04]  /*5630*/  STS.U16 [R2+UR7+0xa600], R7 ;  /* 0x00a6000702007988 */ /* 0x0001e80008000407 */
[----:B----4-:R0:W-:Y:S04]  /*5640*/  STS.U16 [R2+UR7+0xaa00], R11 ;  /* 0x00aa000b02007988 */ /* 0x0101e80008000407 */
[----:B------:R0:W-:Y:S04]  /*5650*/  STS.U16 [R2+UR7+0xae00], R9 ;  /* 0x00ae000902007988 */ /* 0x0001e80008000407 */
[----:B------:R0:W-:Y:S04]  /*5660*/  STS.U16 [R2+UR7+0xb200], R13 ;  /* 0x00b2000d02007988 */ /* 0x0001e80008000407 */
[----:B------:R0:W-:Y:S04]  /*5670*/  STS.U16 [R2+UR7+0xb600], R15 ;  /* 0x00b6000f02007988 */ /* 0x0001e80008000407 */
[----:B------:R0:W-:Y:S04]  /*5680*/  STS.U16 [R2+UR7+0xba00], R17 ;  /* 0x00ba001102007988 */ /* 0x0001e80008000407 */
[----:B------:R0:W-:Y:S01]  /*5690*/  STS.U16 [R2+UR7+0xbe00], R19 ;  /* 0x00be001302007988 */ /* 0x0001e20008000407 */
[----:B------:R1:W-:Y:S06]  /*56a0*/  MEMBAR.ALL.CTA ;  /* 0x0000000000007992 */ /* 0x0003ec0000008000 */
[----:B-1----:R-:W-:Y:S04]  /*56b0*/  FENCE.VIEW.ASYNC.S ;  /* 0x00000000000073c6 */ /* 0x002fe80000000000 */
[----:B------:R-:W1:Y:S02]  /*56c0*/  FENCE.VIEW.ASYNC.S ;  /* 0x00000000000073c6 */ /* 0x000e640000000000 */
[----:B-1----:R0:W1:Y:S02]  /*56d0*/  @!UP2 SYNCS.EXCH.64 URZ, [UR7+0xe010], UR50 ;  /* 0x00e0103207ffa5b2 */ /* 0x0020640008000100 */
[----:B-1----:R-:W-:Y:S06]  /*56e0*/  BAR.SYNC.DEFER_BLOCKING 0x0 ;  /* 0x0000000000007b1d */ /* 0x002fec0000010000 */
[----:B0-----:R-:W-:Y:S05]  /*56f0*/  BRA.U UP1, `(.L_x_13) ;  /* 0x0000000101887547 */ /* 0x001fea000b800000 */
[----:B------:R-:W-:Y:S02]  /*5700*/  UIADD3 UR4, UPT, UPT, UR8, 0xc0, URZ ;  /* 0x000000c008047890 */ /* 0x000fe4000fffe0ff */
[----:B------:R-:W-:Y:S02]  /*5710*/  UIADD3 UR71, UPT, UPT, UR8, 0xc0, URZ ;  /* 0x000000c008477890 */ /* 0x000fe4000fffe0ff */
[----:B------:R-:W-:Y:S01]  /*5720*/  UIADD3 UR72, UPT, UPT, UR8, 0xc0, URZ ;  /* 0x000000c008487890 */ /* 0x000fe2000fffe0ff */
[----:B------:R-:W-:Y:S01]  /*5730*/  UMOV UR64, 0x0 ;  /* 0x0000000000407882 */ /* 0x000fe20000000000 */
[----:B------:R-:W-:Y:S01]  /*5740*/  UMOV UR65, 0x8108490 ;  /* 0x0810849000417882 */ /* 0x000fe20000000000 */
[----:B------:R-:W-:Y:S01]  /*5750*/  UMOV UR67, 0x40004040 ;  /* 0x4000404000437882 */ /* 0x000fe20000000000 */
[----:B------:R-:W-:Y:S01]  /*5760*/  UIADD3 UR73, UPT, UPT, UR8, 0xc0, URZ ;  /* 0x000000c008497890 */ /* 0x000fe2000fffe0ff */
[----:B------:R0:W-:Y:S01]  /*5770*/  UTCHMMA gdesc[UR66], gdesc[UR20], tmem[UR11], tmem[UR64], idesc[UR65], !UPT ;  /* 0x00ff4014420075ea */ /* 0x0001e2000f80000b */
[----:B------:R-:W-:Y:S01]  /*5780*/  UIADD3 UR68, UPT, UPT, UR7, 0xe010, URZ ;  /* 0x0000e01007447890 */ /* 0x000fe2000fffe0ff */
[----:B------:R-:W-:Y:S01]  /*5790*/  UMOV UR50, 0x0 ;  /* 0x0000000000327882 */ /* 0x000fe20000000000 */
[----:B------:R-:W-:Y:S01]  /*57a0*/  UMOV UR51, 0x8108490 ;  /* 0x0810849000337882 */ /* 0x000fe20000000000 */
[----:B------:R-:W-:Y:S01]  /*57b0*/  UMOV UR52, 0x0 ;  /* 0x0000000000347882 */ /* 0x000fe20000000000 */
[----:B------:R-:W-:Y:S01]  /*57c0*/  UMOV UR53, 0x8108490 ;  /* 0x0810849000357882 */ /* 0x000fe20000000000 */
        /* <DEDUP_REMOVED lines=11> */
[----:B------:R-:W-:Y:S01]  /*5880*/  UMOV UR69, URZ ;  /* 0x000000ff00457c82 */ /* 0x000fe20008000000 */
[----:B------:R0:W-:Y:S01]  /*5890*/  UTCHMMA gdesc[UR32], gdesc[UR20], tmem[UR4], tmem[UR56], idesc[UR57], !UPT ;  /* 0x00ff3814200075ea */ /* 0x0001e2000f800004 */
[----:B------:R-:W-:Y:S01]  /*58a0*/  UMOV UR62, 0x0 ;  /* 0x00000000003e7882 */ /* 0x000fe20000000000 */
[----:B------:R-:W-:Y:S01]  /*58b0*/  UMOV UR63, 0x8108490 ;  /* 0x08108490003f7882 */ /* 0x000fe20000000000 */
[----:B------:R0:W-:Y:S01]  /*58c0*/  UTCHMMA gdesc[UR34], gdesc[UR26], tmem[UR71], tmem[UR58], idesc[UR59], UPT ;  /* 0x00ff3a1a220075ea */ /* 0x0001e2000b800047 */
[----:B------:R-:W-:Y:S01]  /*58d0*/  UMOV UR68, UR68 ;  /* 0x0000004400447c82 */ /* 0x000fe20008000000 */
[----:B------:R0:W-:Y:S01]  /*58e0*/  UTCHMMA gdesc[UR36], gdesc[UR42], tmem[UR72], tmem[UR60], idesc[UR61], UPT ;  /* 0x00ff3c2a240075ea */ /* 0x0001e2000b800048 */
[----:B------:R0:W-:Y:S01]  /*58f0*/  UTCHMMA gdesc[UR38], gdesc[UR44], tmem[UR73], tmem[UR62], idesc[UR63], UPT ;  /* 0x00ff3e2c260075ea */ /* 0x0001e2000b800049 */
[----:B------:R0:W-:Y:S01]  /*5900*/  UTCBAR [UR68], URZ ;  /* 0x000000ff440073e9 */ /* 0x0001e200080000ff */
[----:B------:R-:W-:Y:S01]  /*5910*/  NOP ;  /* 0x0000000000007918 */ /* 0x000fe20000000000 */
.L_x_13:
[----:B------:R-:W1:Y:S02]  /*5920*/  SYNCS.PHASECHK.TRANS64.TRYWAIT P2, [UR7+0xe010], RZ ;  /* 0x00e010ffff0075a7 */ /* 0x000e640008041107 */
[----:B-1----:R-:W-:Y:S05]  /*5930*/  @!P2 BRA `(.L_x_14) ;  /* 0x0000004c0030a947 */ /* 0x002fea0003800000 */
.L_x_23:
[----:B------:R-:W-:Y:S01]  /*5940*/  BAR.SYNC.DEFER_BLOCKING 0x0 ;  /* 0x0000000000007b1d */ /* 0x000fe20000010000 */
[----:B------:R-:W-:Y:S01]  /*5950*/  SHF.L.U32 R93, R93, 0x1f, RZ ;  /* 0x0000001f5d5d7819 */ /* 0x000fe200000006ff */
[----:B------:R-:W-:-:S04]  /*5960*/  IMAD.WIDE R146, R92, 0x2, R116 ;  /* 0x000000025c927825 */ /* 0x000fc800078e0274 */
[----:B------:R-:W1:Y:S01]  /*5970*/  LDTM.x64 R4, tmem[UR9+0x80] ;  /* 0x00008009000479ee */ /* 0x000e620008340000 */
[----:B------:R-:W2:Y:S01]  /*5980*/  @!P1 SYNCS.CCTL.IV [UR7+0xe010] ;  /* 0x00e01000ff0099b1 */ /* 0x000ea20008000007 */
[----:B------:R-:W-:Y:S01]  /*5990*/  NOP ;  /* 0x0000000000007918 */ /* 0x000fe20000000000 */
[----:B-1----:R-:W-:Y:S01]  /*59a0*/  FMUL R68, R4, UR17 ;  /* 0x0000001104447c20 */ /* 0x002fe20008400000 */
[----:B------:R-:W-:Y:S01]  /*59b0*/  FMUL R139, R5, UR17 ;  /* 0x00000011058b7c20 */ /* 0x000fe20008400000 */
[----:B------:R-:W-:Y:S01]  /*59c0*/  FMUL R138, R6, UR17 ;  /* 0x00000011068a7c20 */ /* 0x000fe20008400000 */
[----:B------:R-:W-:Y:S01]  /*59d0*/  FMUL R140, R7, UR17 ;  /* 0x00000011078c7c20 */ /* 0x000fe20008400000 */
[----:B------:R-:W-:Y:S01]  /*59e0*/  FMUL R141, R8, UR17 ;  /* 0x00000011088d7c20 */ /* 0x000fe20008400000 */
[----:B--2---:R-:W1:Y:S02]  /*59f0*/  SYNCS.PHASECHK.TRANS64.TRYWAIT P2, [UR10], R93 ;  /* 0x0000005dff0075a7 */ /* 0x004e64000804110a */
        /* <DEDUP_REMOVED lines=90> */
[----:B------:R-:W-:-:S05]  /*5fa0*/  FMNMX3 R68, R68, R138, R145, !PT ;  /* 0x0000008a44447276 */ /* 0x000fca0007800091 */
[--C-:B------:R-:W-:Y:S01]  /*5fb0*/  FFMA R8, R8, UR17, -R68.reuse ;  /* 0x0000001108087c23 */ /* 0x100fe20008000844 */
[--C-:B------:R-:W-:Y:S01]  /*5fc0*/  FFMA R9, R9, UR17, -R68.reuse ;  /* 0x0000001109097c23 */ /* 0x100fe20008000844 */
[--C-:B------:R-:W-:Y:S01]  /*5fd0*/  FFMA R10, R10, UR17, -R68.reuse ;  /* 0x000000110a0a7c23 */ /* 0x100fe20008000844 */
[--C-:B------:R-:W-:Y:S01]  /*5fe0*/  FFMA R11, R11, UR17, -R68.reuse ;  /* 0x000000110b0b7c23 */ /* 0x100fe20008000844 */
[--C-:B------:R-:W-:Y:S01]  /*5ff0*/  FFMA R12, R12, UR17, -R68.reuse ;  /* 0x000000110c0c7c23 */ /* 0x100fe20008000844 */
[--C-:B------:R-:W-:Y:S01]  /*6000*/  FFMA R13, R13, UR17, -R68.reuse ;  /* 0x000000110d0d7c23 */ /* 0x100fe20008000844 */
[--C-:B------:R-:W-:Y:S01]  /*6010*/  FFMA R14, R14, UR17, -R68.reuse ;  /* 0x000000110e0e7c23 */ /* 0x100fe20008000844 */
[----:B------:R-:W-:Y:S01]  /*6020*/  FMUL R8, R8, 1.4426950216293334961 ;  /* 0x3fb8aa3b08087820 */ /* 0x000fe20000400000 */
[----:B------:R-:W-:Y:S01]  /*6030*/  FMUL R9, R9, 1.4426950216293334961 ;  /* 0x3fb8aa3b09097820 */ /* 0x000fe20000400000 */
[----:B------:R-:W-:Y:S01]  /*6040*/  FMUL R10, R10, 1.4426950216293334961 ;  /* 0x3fb8aa3b0a0a7820 */ /* 0x000fe20000400000 */
[----:B------:R-:W-:Y:S01]  /*6050*/  FMUL R11, R11, 1.4426950216293334961 ;  /* 0x3fb8aa3b0b0b7820 */ /* 0x000fe20000400000 */
[----:B------:R-:W-:Y:S01]  /*6060*/  FMUL R12, R12, 1.4426950216293334961 ;  /* 0x3fb8aa3b0c0c7820 */ /* 0x000fe20000400000 */
[----:B------:R-:W-:Y:S01]  /*6070*/  FMUL R13, R13, 1.4426950216293334961 ;  /* 0x3fb8aa3b0d0d7820 */ /* 0x000fe20000400000 */
[----:B------:R-:W-:Y:S01]  /*6080*/  FMUL R14, R14, 1.4426950216293334961 ;  /* 0x3fb8aa3b0e0e7820 */ /* 0x000fe20000400000 */
[--C-:B------:R-:W-:Y:S01]  /*6090*/  FFMA R15, R15, UR17, -R68.reuse ;  /* 0x000000110f0f7c23 */ /* 0x100fe20008000844 */
        /* <DEDUP_REMOVED lines=8> */
[----:B------:R-:W2:Y:S01]  /*6120*/  MUFU.EX2 R138, R8 ;  /* 0x00000008008a7308 */ /* 0x000ea20000000800 */
[----:B------:R-:W-:Y:S01]  /*6130*/  FMUL R4, R4, 1.4426950216293334961 ;  /* 0x3fb8aa3b04047820 */ /* 0x000fe20000400000 */
[----:B------:R-:W-:Y:S01]  /*6140*/  FMUL R5, R5, 1.4426950216293334961 ;  /* 0x3fb8aa3b05057820 */ /* 0x000fe20000400000 */
[----:B------:R-:W-:Y:S01]  /*6150*/  FMUL R6, R6, 1.4426950216293334961 ;  /* 0x3fb8aa3b06067820 */ /* 0x000fe20000400000 */
[----:B------:R-:W-:Y:S01]  /*6160*/  FMUL R7, R7, 1.4426950216293334961 ;  /* 0x3fb8aa3b07077820 */ /* 0x000fe20000400000 */
[----:B------:R-:W-:-:S03]  /*6170*/  FFMA R20, R20, UR17, -R68 ;  /* 0x0000001114147c23 */ /* 0x000fc60008000844 */
[----:B------:R-:W3:Y:S08]  /*6180*/  MUFU.EX2 R139, R9 ;  /* 0x00000009008b7308 */ /* 0x000ef00000000800 */
[----:B------:R-:W4:Y:S08]  /*6190*/  MUFU.EX2 R140, R10 ;  /* 0x0000000a008c7308 */ /* 0x000f300000000800 */
[----:B------:R5:W0:Y:S08]  /*61a0*/  MUFU.EX2 R141, R11 ;  /* 0x0000000b008d7308 */ /* 0x000a300000000800 */
[----:B------:R0:W1:Y:S01]  /*61b0*/  MUFU.EX2 R8, R12 ;  /* 0x0000000c00087308 */ /* 0x0000620000000800 */
[----:B-----5:R-:W-:Y:S01]  /*61c0*/  FMUL R11, R15, 1.4426950216293334961 ;  /* 0x3fb8aa3b0f0b7820 */ /* 0x020fe20000400000 */
[----:B------:R-:W-:-:S06]  /*61d0*/  FMUL R15, R19, 1.4426950216293334961 ;  /* 0x3fb8aa3b130f7820 */ /* 0x000fcc0000400000 */
[----:B------:R5:W1:Y:S01]  /*61e0*/  MUFU.EX2 R9, R13 ;  /* 0x0000000d00097308 */ /* 0x000a620000000800 */
[----:B0-----:R-:W-:-:S07]  /*61f0*/  FMUL R12, R16, 1.4426950216293334961 ;  /* 0x3fb8aa3b100c7820 */ /* 0x001fce0000400000 */
[----:B------:R0:W1:Y:S01]  /*6200*/  MUFU.EX2 R10, R14 ;  /* 0x0000000e000a7308 */ /* 0x0000620000000800 */
[----:B-----5:R-:W-:-:S07]  /*6210*/  FMUL R13, R17, 1.4426950216293334961 ;  /* 0x3fb8aa3b110d7820 */ /* 0x020fce0000400000 */
[----:B------:R-:W1:Y:S01]  /*6220*/  MUFU.EX2 R4, R4 ;  /* 0x0000000400047308 */ /* 0x000e620000000800 */
[----:B0-----:R-:W-:Y:S01]  /*6230*/  FMUL R14, R18, 1.4426950216293334961 ;  /* 0x3fb8aa3b120e7820 */ /* 0x001fe20000400000 */
[----:B------:R-:W-:-:S06]  /*6240*/  IMAD.WIDE R18, R92, 0x2, R108 ;  /* 0x000000025c127825 */ /* 0x000fcc00078e026c */
[----:B------:R-:W0:Y:S08]  /*6250*/  MUFU.EX2 R5, R5 ;  /* 0x0000000500057308 */ /* 0x000e300000000800 */
[----:B------:R-:W0:Y:S08]  /*6260*/  MUFU.EX2 R6, R6 ;  /* 0x0000000600067308 */ /* 0x000e300000000800 */
[----:B------:R-:W0:Y:S08]  /*6270*/  MUFU.EX2 R7, R7 ;  /* 0x0000000700077308 */ /* 0x000e300000000800 */
[----:B------:R-:W0:Y:S08]  /*6280*/  MUFU.EX2 R11, R11 ;  /* 0x0000000b000b7308 */ /* 0x000e300000000800 */
[----:B------:R-:W0:Y:S08]  /*6290*/  MUFU.EX2 R12, R12 ;  /* 0x0000000c000c7308 */ /* 0x000e300000000800 */
[----:B------:R-:W0:Y:S08]  /*62a0*/  MUFU.EX2 R13, R13 ;  /* 0x0000000d000d7308 */ /* 0x000e300000000800 */
[----:B------:R-:W0:Y:S08]  /*62b0*/  MUFU.EX2 R14, R14 ;  /* 0x0000000e000e7308 */ /* 0x000e300000000800 */
[----:B------:R-:W0:Y:S01]  /*62c0*/  MUFU.EX2 R15, R15 ;  /* 0x0000000f000f7308 */ /* 0x000e220000000800 */
[----:B-1234-:R-:W-:Y:S05]  /*62d0*/  @!P2 BRA `(.L_x_15) ;  /* 0x0000004000d4a947 */ /* 0x01efea0003800000 */
.L_x_24:
[----:B------:R-:W-:Y:S01]  /*62e0*/  FFMA R21, R21, UR17, -R68 ;  /* 0x0000001115157c23 */ /* 0x000fe20008000844 */
[----:B------:R-:W-:Y:S01]  /*62f0*/  FMUL R16, R20, 1.4426950216293334961 ;  /* 0x3fb8aa3b14107820 */ /* 0x000fe20000400000 */
[----:B------:R-:W2:Y:S02]  /*6300*/  LDG.E.U16 R146, desc[UR18][R146.64] ;  /* 0x0000001292927981 */ /* 0x000ea4000c1e1500 */
[----:B------:R-:W-:Y:S01]  /*6310*/  FMUL R17, R21, 1.4426950216293334961 ;  /* 0x3fb8aa3b15117820 */ /* 0x000fe20000400000 */
[----:B------:R-:W-:-:S04]  /*6320*/  IMAD.WIDE R20, R92, 0x2, R106 ;  /* 0x000000025c147825 */ /* 0x000fc800078e026a */
[--C-:B------:R-:W-:Y:S01]  /*6330*/  FFMA R22, R22, UR17, -R68.reuse ;  /* 0x0000001116167c23 */ /* 0x100fe20008000844 */
[--C-:B------:R-:W-:Y:S01]  /*6340*/  FFMA R24, R24, UR17, -R68.reuse ;  /* 0x0000001118187c23 */ /* 0x100fe20008000844 */
[----:B------:R-:W-:Y:S01]  /*6350*/  FFMA R25, R25, UR17, -R68 ;  /* 0x0000001119197c23 */ /* 0x000fe20008000844 */
[----:B------:R1:W3:Y:S01]  /*6360*/  LDG.E.U16 R144, desc[UR18][R18.64] ;  /* 0x0000001212907981 */ /* 0x0002e2000c1e1500 */
[----:B------:R-:W-:-:S04]  /*6370*/  IMAD.WIDE R148, R92, 0x2, R112 ;  /* 0x000000025c947825 */ /* 0x000fc800078e0270 */
[----:B------:R-:W-:Y:S01]  /*6380*/  FMUL R93, R24, 1.4426950216293334961 ;  /* 0x3fb8aa3b185d7820 */ /* 0x000fe20000400000 */
[----:B------:R4:W5:Y:S01]  /*6390*/  LDG.E.U16 R147, desc[UR18][R20.64] ;  /* 0x0000001214937981 */ /* 0x000962000c1e1500 */
[----:B------:R-:W-:-:S04]  /*63a0*/  IMAD.WIDE R154, R92, 0x2, R126 ;  /* 0x000000025c9a7825 */ /* 0x000fc800078e027e */
[----:B------:R-:W-:Y:S01]  /*63b0*/  FFMA R26, R26, UR17, -R68 ;  /* 0x000000111a1a7c23 */ /* 0x000fe20008000844 */
[----:B------:R-:W-:-:S04]  /*63c0*/  IMAD.WIDE R150, R92, 0x2, R122 ;  /* 0x000000025c967825 */ /* 0x000fc800078e027a */
[----:B-1----:R-:W-:Y:S01]  /*63d0*/  FMUL R18, R22, 1.4426950216293334961 ;  /* 0x3fb8aa3b16127820 */ /* 0x002fe20000400000 */
[--C-:B------:R-:W-:Y:S01]  /*63e0*/  FFMA R19, R23, UR17, -R68.reuse ;  /* 0x0000001117137c23 */ /* 0x100fe20008000844 */
[----:B------:R-:W-:Y:S01]  /*63f0*/  FFMA R27, R27, UR17, -R68 ;  /* 0x000000111b1b7c23 */ /* 0x000fe20008000844 */
[----:B------:R-:W-:-:S04]  /*6400*/  IMAD.WIDE R22, R92, 0x2, R114 ;  /* 0x000000025c167825 */ /* 0x000fc800078e0272 */
[----:B----4-:R-:W-:Y:S01]  /*6410*/  FMUL R21, R25, 1.4426950216293334961 ;  /* 0x3fb8aa3b19157820 */ /* 0x010fe20000400000 */
[----:B------:R-:W-:Y:S01]  /*6420*/  FFMA R28, R28, UR17, -R68 ;  /* 0x000000111c1c7c23 */ /* 0x000fe20008000844 */
[----:B------:R-:W4:Y:S01]  /*6430*/  LDG.E.U16 R148, desc[UR18][R148.64] ;  /* 0x0000001294947981 */ /* 0x000f22000c1e1500 */
[----:B------:R-:W-:-:S04]  /*6440*/  IMAD.WIDE R24, R92, 0x2, R128 ;  /* 0x000000025c187825 */ /* 0x000fc800078e0280 */
[C---:B------:R-:W-:Y:S01]  /*6450*/  IMAD.WIDE R142, R92.reuse, 0x2, R110 ;  /* 0x000000025c8e7825 */ /* 0x040fe200078e026e */
[----:B------:R-:W2:Y:S01]  /*6460*/  LDG.E.U16 R154, desc[UR18][R154.64] ;  /* 0x000000129a9a7981 */ /* 0x000ea2000c1e1500 */
[----:B------:R1:W-:Y:S02]  /*6470*/  MUFU.EX2 R20, R93 ;  /* 0x0000005d00147308 */ /* 0x0003e40000000800 */
[C---:B------:R-:W-:Y:S01]  /*6480*/  IMAD.WIDE R152, R92.reuse, 0x2, R118 ;  /* 0x000000025c987825 */ /* 0x040fe200078e0276 */
[----:B------:R-:W2:Y:S03]  /*6490*/  LDG.E.U16 R150, desc[UR18][R150.64] ;  /* 0x0000001296967981 */ /* 0x000ea6000c1e1500 */
[----:B------:R-:W-:Y:S01]  /*64a0*/  IMAD.WIDE R156, R92, 0x2, R136 ;  /* 0x000000025c9c7825 */ /* 0x000fe200078e0288 */
[----:B------:R0:W2:Y:S03]  /*64b0*/  LDG.E.U16 R149, desc[UR18][R22.64] ;  /* 0x0000001216957981 */ /* 0x0000a6000c1e1500 */
[----:B-1----:R-:W-:Y:S01]  /*64c0*/  FMUL R93, R28, 1.4426950216293334961 ;  /* 0x3fb8aa3b1c5d7820 */ /* 0x002fe20000400000 */
[C---:B------:R-:W-:Y:S01]  /*64d0*/  IMAD.WIDE R158, R92.reuse, 0x2, R132 ;  /* 0x000000025c9e7825 */ /* 0x040fe200078e0284 */
[----:B------:R1:W2:Y:S03]  /*64e0*/  LDG.E.U16 R155, desc[UR18][R24.64] ;  /* 0x00000012189b7981 */ /* 0x0002a6000c1e1500 */
[----:B------:R-:W-:Y:S01]  /*64f0*/  IMAD.WIDE R160, R92, 0x2, R120 ;  /* 0x000000025ca07825 */ /* 0x000fe200078e0278 */
[----:B------:R1:W2:Y:S03]  /*6500*/  LDG.E.U16 R151, desc[UR18][R142.64] ;  /* 0x000000128e977981 */ /* 0x0002a6000c1e1500 */
[----:B0-----:R-:W-:Y:S01]  /*6510*/  FMUL R22, R26, 1.4426950216293334961 ;  /* 0x3fb8aa3b1a167820 */ /* 0x001fe20000400000 */
[----:B------:R-:W-:Y:S01]  /*6520*/  FMUL R23, R27, 1.4426950216293334961 ;  /* 0x3fb8aa3b1b177820 */ /* 0x000fe20000400000 */
[C---:B------:R-:W-:Y:S01]  /*6530*/  IMAD.WIDE R26, R92.reuse, 0x2, R124 ;  /* 0x000000025c1a7825 */ /* 0x040fe200078e027c */
[----:B------:R-:W2:Y:S03]  /*6540*/  LDG.E.U16 R152, desc[UR18][R152.64] ;  /* 0x0000001298987981 */ /* 0x000ea6000c1e1500 */
[----:B-1----:R-:W-:Y:S01]  /*6550*/  FFMA R25, R29, UR17, -R68 ;  /* 0x000000111d197c23 */ /* 0x002fe20008000844 */
[C---:B------:R-:W-:Y:S01]  /*6560*/  IMAD.WIDE R28, R92.reuse, 0x2, R130 ;  /* 0x000000025c1c7825 */ /* 0x040fe200078e0282 */
[----:B------:R-:W2:Y:S03]  /*6570*/  LDG.E.U16 R156, desc[UR18][R156.64] ;  /* 0x000000129c9c7981 */ /* 0x000ea6000c1e1500 */
[----:B------:R-:W-:Y:S01]  /*6580*/  IMAD.WIDE R142, R92, 0x2, R134 ;  /* 0x000000025c8e7825 */ /* 0x000fe200078e0286 */
[----:B------:R-:W2:Y:S04]  /*6590*/  LDG.E.U16 R158, desc[UR18][R158.64] ;  /* 0x000000129e9e7981 */ /* 0x000ea8000c1e1500 */
[----:B------:R-:W2:Y:S04]  /*65a0*/  LDG.E.U16 R153, desc[UR18][R160.64] ;  /* 0x00000012a0997981 */ /* 0x000ea8000c1e1500 */
[----:B------:R0:W2:Y:S04]  /*65b0*/  LDG.E.U16 R157, desc[UR18][R26.64] ;  /* 0x000000121a9d7981 */ /* 0x0000a8000c1e1500 */
[----:B------:R-:W2:Y:S04]  /*65c0*/  LDG.E.U16 R159, desc[UR18][R142.64] ;  /* 0x000000128e9f7981 */ /* 0x000ea8000c1e1500 */
[----:B------:R1:W2:Y:S01]  /*65d0*/  LDG.E.U16 R163, desc[UR18][R28.64] ;  /* 0x000000121ca37981 */ /* 0x0002a2000c1e1500 */
[--C-:B------:R-:W-:Y:S01]  /*65e0*/  FFMA R31, R31, UR17, -R68.reuse ;  /* 0x000000111f1f7c23 */ /* 0x100fe20008000844 */
[--C-:B------:R-:W-:Y:S01]  /*65f0*/  FFMA R35, R35, UR17, -R68.reuse ;  /* 0x0000001123237c23 */ /* 0x100fe20008000844 */
[--C-:B------:R-:W-:Y:S01]  /*6600*/  FFMA R39, R39, UR17, -R68.reuse ;  /* 0x0000001127277c23 */ /* 0x100fe20008000844 */
[--C-:B------:R-:W-:Y:S01]  /*6610*/  FFMA R30, R30, UR17, -R68.reuse ;  /* 0x000000111e1e7c23 */ /* 0x100fe20008000844 */
[--C-:B------:R-:W-:Y:S01]  /*6620*/  FFMA R43, R43, UR17, -R68.reuse ;  /* 0x000000112b2b7c23 */ /* 0x100fe20008000844 */
[----:B0-----:R-:W-:Y:S01]  /*6630*/  FMUL R27, R31, 1.4426950216293334961 ;  /* 0x3fb8aa3b1f1b7820 */ /* 0x001fe20000400000 */
[--C-:B------:R-:W-:Y:S01]  /*6640*/  FFMA R34, R34, UR17, -R68.reuse ;  /* 0x0000001122227c23 */ /* 0x100fe20008000844 */
[----:B------:R-:W-:Y:S01]  /*6650*/  FMUL R31, R35, 1.4426950216293334961 ;  /* 0x3fb8aa3b231f7820 */ /* 0x000fe20000400000 */
[--C-:B------:R-:W-:Y:S01]  /*6660*/  FFMA R38, R38, UR17, -R68.reuse ;  /* 0x0000001126267c23 */ /* 0x100fe20008000844 */
[----:B------:R-:W-:Y:S01]  /*6670*/  FMUL R35, R39, 1.4426950216293334961 ;  /* 0x3fb8aa3b27237820 */ /* 0x000fe20000400000 */
[--C-:B------:R-:W-:Y:S01]  /*6680*/  FFMA R42, R42, UR17, -R68.reuse ;  /* 0x000000112a2a7c23 */ /* 0x100fe20008000844 */
[----:B------:R-:W-:Y:S01]  /*6690*/  FMUL R26, R30, 1.4426950216293334961 ;  /* 0x3fb8aa3b1e1a7820 */ /* 0x000fe20000400000 */
[----:B------:R-:W-:Y:S01]  /*66a0*/  FMUL R39, R43, 1.4426950216293334961 ;  /* 0x3fb8aa3b2b277820 */ /* 0x000fe20000400000 */
[--C-:B------:R-:W-:Y:S01]  /*66b0*/  FFMA R46, R46, UR17, -R68.reuse ;  /* 0x000000112e2e7c23 */ /* 0x100fe20008000844 */
[--C-:B------:R-:W-:Y:S01]  /*66c0*/  FFMA R33, R33, UR17, -R68.reuse ;  /* 0x0000001121217c23 */ /* 0x100fe20008000844 */
[----:B------:R-:W-:Y:S01]  /*66d0*/  FMUL R30, R34, 1.4426950216293334961 ;  /* 0x3fb8aa3b221e7820 */ /* 0x000fe20000400000 */
[----:B------:R-:W-:Y:S01]  /*66e0*/  FADD R43, R4, R5 ;  /* 0x00000005042b7221 */ /* 0x000fe20000000000 */
[--C-:B------:R-:W-:Y:S01]  /*66f0*/  FFMA R37, R37, UR17, -R68.reuse ;  /* 0x0000001125257c23 */ /* 0x100fe20008000844 */
[----:B------:R-:W-:Y:S01]  /*6700*/  FMUL R34, R38, 1.4426950216293334961 ;  /* 0x3fb8aa3b26227820 */ /* 0x000fe20000400000 */
[--C-:B------:R-:W-:Y:S01]  /*6710*/  FFMA R41, R41, UR17, -R68.reuse ;  /* 0x0000001129297c23 */ /* 0x100fe20008000844 */
[----:B------:R-:W-:Y:S01]  /*6720*/  FMUL R38, R42, 1.4426950216293334961 ;  /* 0x3fb8aa3b2a267820 */ /* 0x000fe20000400000 */
[----:B------:R-:W-:Y:S01]  /*6730*/  FFMA R45, R45, UR17, -R68 ;  /* 0x000000112d2d7c23 */ /* 0x000fe20008000844 */
[----:B------:R-:W-:Y:S01]  /*6740*/  FMUL R42, R46, 1.4426950216293334961 ;  /* 0x3fb8aa3b2e2a7820 */ /* 0x000fe20000400000 */
[----:B-1----:R-:W-:Y:S01]  /*6750*/  FMUL R29, R33, 1.4426950216293334961 ;  /* 0x3fb8aa3b211d7820 */ /* 0x002fe20000400000 */
[----:B------:R-:W-:Y:S01]  /*6760*/  FADD R46, R6, R43 ;  /* 0x0000002b062e7221 */ /* 0x000fe20000000000 */
[----:B------:R-:W-:Y:S01]  /*6770*/  FMUL R33, R37, 1.4426950216293334961 ;  /* 0x3fb8aa3b25217820 */ /* 0x000fe20000400000 */
[----:B------:R-:W-:Y:S01]  /*6780*/  FMUL R37, R41, 1.4426950216293334961 ;  /* 0x3fb8aa3b29257820 */ /* 0x000fe20000400000 */
[----:B------:R-:W-:Y:S01]  /*6790*/  FMUL R41, R45, 1.4426950216293334961 ;  /* 0x3fb8aa3b2d297820 */ /* 0x000fe20000400000 */
[----:B------:R-:W-:Y:S01]  /*67a0*/  FADD R45, R7, R46 ;  /* 0x0000002e072d7221 */ /* 0x000fe20000000000 */
[----:B------:R-:W-:-:S02]  /*67b0*/  F2FP.BF16.F32.PACK_AB R4, R5, R4 ;  /* 0x000000040504723e */ /* 0x000fc400000010ff */
[----:B------:R-:W-:Y:S01]  /*67c0*/  F2FP.BF16.F32.PACK_AB R5, R7, R6 ;  /* 0x000000060705723e */ /* 0x000fe200000010ff */
[----:B------:R-:W-:Y:S01]  /*67d0*/  FADD R6, R138, R45 ;  /* 0x0000002d8a067221 */ /* 0x000fe20000000000 */
[----:B------:R-:W-:-:S03]  /*67e0*/  FFMA R47, R47, UR17, -R68 ;  /* 0x000000112f2f7c23 */ /* 0x000fc60008000844 */
[----:B------:R-:W-:Y:S01]  /*67f0*/  FADD R7, R139, R6 ;  /* 0x000000068b077221 */ /* 0x000fe20000000000 */
[----:B------:R-:W-:-:S03]  /*6800*/  FFMA R32, R32, UR17, -R68 ;  /* 0x0000001120207c23 */ /* 0x000fc60008000844 */
[----:B------:R-:W-:Y:S01]  /*6810*/  FADD R46, R140, R7 ;  /* 0x000000078c2e7221 */ /* 0x000fe20000000000 */
[--C-:B------:R-:W-:Y:S01]  /*6820*/  FFMA R36, R36, UR17, -R68.reuse ;  /* 0x0000001124247c23 */ /* 0x100fe20008000844 */
[----:B------:R-:W-:Y:S01]  /*6830*/  FMUL R43, R47, 1.4426950216293334961 ;  /* 0x3fb8aa3b2f2b7820 */ /* 0x000fe20000400000 */
[----:B------:R-:W-:Y:S01]  /*6840*/  FFMA R40, R40, UR17, -R68 ;  /* 0x0000001128287c23 */ /* 0x000fe20008000844 */
[----:B------:R-:W-:Y:S01]  /*6850*/  FADD R47, R141, R46 ;  /* 0x0000002e8d2f7221 */ /* 0x000fe20000000000 */
[----:B------:R-:W-:Y:S01]  /*6860*/  FMUL R32, R32, 1.4426950216293334961 ;  /* 0x3fb8aa3b20207820 */ /* 0x000fe20000400000 */
[--C-:B------:R-:W-:Y:S01]  /*6870*/  FFMA R44, R44, UR17, -R68.reuse ;  /* 0x000000112c2c7c23 */ /* 0x100fe20008000844 */
[----:B------:R-:W-:Y:S01]  /*6880*/  FMUL R36, R36, 1.4426950216293334961 ;  /* 0x3fb8aa3b24247820 */ /* 0x000fe20000400000 */
[----:B------:R-:W-:Y:S01]  /*6890*/  FMUL R40, R40, 1.4426950216293334961 ;  /* 0x3fb8aa3b28287820 */ /* 0x000fe20000400000 */
[----:B------:R-:W-:Y:S01]  /*68a0*/  FADD R46, R8, R47 ;  /* 0x0000002f082e7221 */ /* 0x000fe20000000000 */
[----:B------:R-:W-:Y:S01]  /*68b0*/  FMUL R44, R44, 1.4426950216293334961 ;  /* 0x3fb8aa3b2c2c7820 */ /* 0x000fe20000400000 */
[----:B------:R-:W-:Y:S01]  /*68c0*/  MUFU.EX2 R28, R32 ;  /* 0x00000020001c7308 */ /* 0x000fe20000000800 */
[----:B------:R-:W-:Y:S01]  /*68d0*/  FFMA R48, R48, UR17, -R68 ;  /* 0x0000001130307c23 */ /* 0x000fe20008000844 */
[----:B------:R-:W-:-:S06]  /*68e0*/  FADD R47, R9, R46 ;  /* 0x0000002e092f7221 */ /* 0x000fcc0000000000 */
[----:B------:R-:W-:Y:S08]  /*68f0*/  MUFU.EX2 R32, R36 ;  /* 0x0000002400207308 */ /* 0x000ff00000000800 */
[----:B------:R-:W-:Y:S08]  /*6900*/  MUFU.EX2 R36, R40 ;  /* 0x0000002800247308 */ /* 0x000ff00000000800 */
[----:B------:R0:W-:Y:S01]  /*6910*/  MUFU.EX2 R40, R44 ;  /* 0x0000002c00287308 */ /* 0x0001e20000000800 */
[----:B------:R-:W-:Y:S01]  /*6920*/  FFMA R49, R49, UR17, -R68 ;  /* 0x0000001131317c23 */ /* 0x000fe20008000844 */
[----:B0-----:R-:W-:Y:S01]  /*6930*/  FMUL R44, R48, 1.4426950216293334961 ;  /* 0x3fb8aa3b302c7820 */ /* 0x001fe20000400000 */
[----:B------:R-:W-:-:S05]  /*6940*/  FADD R48, R10, R47 ;  /* 0x0000002f0a307221 */ /* 0x000fca0000000000 */
[----:B------:R-:W0:Y:S01]  /*6950*/  MUFU.EX2 R16, R16 ;  /* 0x0000001000107308 */ /* 0x000e220000000800 */
[----:B------:R-:W-:Y:S01]  /*6960*/  FADD R47, R11, R48 ;  /* 0x000000300b2f7221 */ /* 0x000fe20000000000 */
[----:B------:R-:W-:-:S03]  /*6970*/  FMUL R45, R49, 1.4426950216293334961 ;  /* 0x3fb8aa3b312d7820 */ /* 0x000fc60000400000 */
[----:B------:R-:W-:-:S03]  /*6980*/  FADD R48, R12, R47 ;  /* 0x0000002f0c307221 */ /* 0x000fc60000000000 */
[----:B------:R-:W1:Y:S01]  /*6990*/  MUFU.EX2 R17, R17 ;  /* 0x0000001100117308 */ /* 0x000e620000000800 */
[----:B------:R-:W-:Y:S01]  /*69a0*/  FMUL R19, R19, 1.4426950216293334961 ;  /* 0x3fb8aa3b13137820 */ /* 0x000fe20000400000 */
[----:B------:R-:W-:-:S04]  /*69b0*/  FADD R49, R13, R48 ;  /* 0x000000300d317221 */ /* 0x000fc80000000000 */
[----:B------:R-:W-:Y:S02]  /*69c0*/  FADD R48, R14, R49 ;  /* 0x000000310e307221 */ /* 0x000fe40000000000 */
[----:B------:R-:W1:Y:S02]  /*69d0*/  MUFU.EX2 R18, R18 ;  /* 0x0000001200127308 */ /* 0x000e640000000800 */
[----:B------:R-:W-:-:S06]  /*69e0*/  FADD R49, R15, R48 ;  /* 0x000000300f317221 */ /* 0x000fcc0000000000 */
[----:B------:R-:W1:Y:S01]  /*69f0*/  MUFU.EX2 R19, R19 ;  /* 0x0000001300137308 */ /* 0x000e620000000800 */
[----:B0-----:R-:W-:-:S04]  /*6a00*/  FADD R48, R16, R49 ;  /* 0x0000003110307221 */ /* 0x001fc80000000000 */
[----:B-1----:R-:W-:-:S03]  /*6a10*/  FADD R49, R17, R48 ;  /* 0x0000003011317221 */ /* 0x002fc60000000000 */
[----:B------:R-:W0:Y:S01]  /*6a20*/  MUFU.EX2 R21, R21 ;  /* 0x0000001500157308 */ /* 0x000e220000000800 */
[----:B------:R-:W-:Y:S01]  /*6a30*/  FADD R48, R18, R49 ;  /* 0x0000003112307221 */ /* 0x000fe20000000000 */
[----:B------:R-:W-:-:S06]  /*6a40*/  FMUL R25, R25, 1.4426950216293334961 ;  /* 0x3fb8aa3b19197820 */ /* 0x000fcc0000400000 */
[----:B------:R-:W1:Y:S01]  /*6a50*/  MUFU.EX2 R22, R22 ;  /* 0x0000001600167308 */ /* 0x000e620000000800 */
[----:B------:R-:W-:-:S07]  /*6a60*/  FADD R49, R19, R48 ;  /* 0x0000003013317221 */ /* 0x000fce0000000000 */
[----:B------:R-:W1:Y:S01]  /*6a70*/  MUFU.EX2 R23, R23 ;  /* 0x0000001700177308 */ /* 0x000e620000000800 */
[----:B------:R-:W-:-:S07]  /*6a80*/  FADD R48, R20, R49 ;  /* 0x0000003114307221 */ /* 0x000fce0000000000 */
[----:B------:R-:W1:Y:S01]  /*6a90*/  MUFU.EX2 R24, R93 ;  /* 0x0000005d00187308 */ /* 0x000e620000000800 */
[----:B0-----:R-:W-:-:S07]  /*6aa0*/  FADD R49, R21, R48 ;  /* 0x0000003015317221 */ /* 0x001fce0000000000 */
[----:B------:R-:W0:Y:S01]  /*6ab0*/  MUFU.EX2 R25, R25 ;  /* 0x0000001900197308 */ /* 0x000e220000000800 */
[----:B-1----:R-:W-:-:S07]  /*6ac0*/  FADD R48, R22, R49 ;  /* 0x0000003116307221 */ /* 0x002fce0000000000 */
[----:B------:R-:W1:Y:S01]  /*6ad0*/  MUFU.EX2 R26, R26 ;  /* 0x0000001a001a7308 */ /* 0x000e620000000800 */
[----:B------:R-:W-:-:S07]  /*6ae0*/  FADD R49, R23, R48 ;  /* 0x0000003017317221 */ /* 0x000fce0000000000 */
[----:B------:R-:W1:Y:S01]  /*6af0*/  MUFU.EX2 R27, R27 ;  /* 0x0000001b001b7308 */ /* 0x000e620000000800 */
[----:B------:R-:W-:-:S04]  /*6b00*/  FADD R48, R24, R49 ;  /* 0x0000003118307221 */ /* 0x000fc80000000000 */
[----:B0-----:R-:W-:-:S03]  /*6b10*/  FADD R49, R25, R48 ;  /* 0x0000003019317221 */ /* 0x001fc60000000000 */
        /* <DEDUP_REMOVED lines=11> */
[----:B------:R-:W3:Y:S01]  /*6bd0*/  MUFU.EX2 R35, R35 ;  /* 0x0000002300237308 */ /* 0x000ee20000000800 */
[----:B------:R-:W-:-:S04]  /*6be0*/  FADD R48, R32, R49 ;  /* 0x0000003120307221 */ /* 0x000fc80000000000 */
[----:B0-----:R-:W-:-:S03]  /*6bf0*/  FADD R49, R33, R48 ;  /* 0x0000003021317221 */ /* 0x001fc60000000000 */
[----:B------:R-:W0:Y:S01]  /*6c00*/  MUFU.EX2 R37, R37 ;  /* 0x0000002500257308 */ /* 0x000e220000000800 */
[----:B-1----:R-:W-:-:S07]  /*6c10*/  FADD R48, R34, R49 ;  /* 0x0000003122307221 */ /* 0x002fce0000000000 */
[----:B------:R-:W1:Y:S01]  /*6c20*/  MUFU.EX2 R38, R38 ;  /* 0x0000002600267308 */ /* 0x000e620000000800 */
[----:B---3--:R-:W-:-:S07]  /*6c30*/  FADD R49, R35, R48 ;  /* 0x0000003023317221 */ /* 0x008fce0000000000 */
[----:B------:R-:W3:Y:S01]  /*6c40*/  MUFU.EX2 R39, R39 ;  /* 0x0000002700277308 */ /* 0x000ee20000000800 */
[----:B------:R-:W-:Y:S01]  /*6c50*/  FADD R48, R36, R49 ;  /* 0x0000003124307221 */ /* 0x000fe20000000000 */
[----:B------:R-:W-:-:S03]  /*6c60*/  F2FP.BF16.F32.PACK_AB R8, R9, R8 ;  /* 0x000000080908723e */ /* 0x000fc600000010ff */
[----:B0-----:R-:W-:-:S03]  /*6c70*/  FADD R9, R37, R48 ;  /* 0x0000003025097221 */ /* 0x001fc60000000000 */
[----:B------:R-:W0:Y:S01]  /*6c80*/  MUFU.EX2 R41, R41 ;  /* 0x0000002900297308 */ /* 0x000e220000000800 */
[----:B-1----:R-:W-:Y:S01]  /*6c90*/  FADD R48, R38, R9 ;  /* 0x0000000926307221 */ /* 0x002fe20000000000 */
[----:B------:R-:W-:-:S06]  /*6ca0*/  FFMA R50, R50, UR17, -R68 ;  /* 0x0000001132327c23 */ /* 0x000fcc0008000844 */
[----:B------:R-:W1:Y:S01]  /*6cb0*/  MUFU.EX2 R42, R42 ;  /* 0x0000002a002a7308 */ /* 0x000e620000000800 */
[----:B---3--:R-:W-:Y:S01]  /*6cc0*/  FADD R49, R39, R48 ;  /* 0x0000003027317221 */ /* 0x008fe20000000000 */
[----:B------:R-:W-:-:S06]  /*6cd0*/  FMUL R46, R50, 1.4426950216293334961 ;  /* 0x3fb8aa3b322e7820 */ /* 0x000fcc0000400000 */
[----:B------:R-:W3:Y:S01]  /*6ce0*/  MUFU.EX2 R43, R43 ;  /* 0x0000002b002b7308 */ /* 0x000ee20000000800 */
[----:B------:R-:W-:Y:S01]  /*6cf0*/  FADD R48, R40, R49 ;  /* 0x0000003128307221 */ /* 0x000fe20000000000 */
[----:B------:R-:W-:Y:S01]  /*6d00*/  FFMA R51, R51, UR17, -R68 ;  /* 0x0000001133337c23 */ /* 0x000fe20008000844 */
[----:B------:R-:W-:-:S05]  /*6d10*/  F2FP.BF16.F32.PACK_AB R9, R11, R10 ;  /* 0x0000000a0b09723e */ /* 0x000fca00000010ff */
[----:B------:R-:W2:Y:S01]  /*6d20*/  MUFU.EX2 R44, R44 ;  /* 0x0000002c002c7308 */ /* 0x000ea20000000800 */
[----:B------:R-:W-:Y:S01]  /*6d30*/  F2FP.BF16.F32.PACK_AB R11, R15, R14 ;  /* 0x0000000e0f0b723e */ /* 0x000fe200000010ff */
[----:B0-----:R-:W-:Y:S01]  /*6d40*/  FADD R15, R41, R48 ;  /* 0x00000030290f7221 */ /* 0x001fe20000000000 */
[----:B------:R-:W-:Y:S01]  /*6d50*/  FMUL R51, R51, 1.4426950216293334961 ;  /* 0x3fb8aa3b33337820 */ /* 0x000fe20000400000 */
[----:B------:R-:W-:Y:S01]  /*6d60*/  FFMA R52, R52, UR17, -R68 ;  /* 0x0000001134347c23 */ /* 0x000fe20008000844 */
[----:B------:R-:W-:-:S03]  /*6d70*/  F2FP.BF16.F32.PACK_AB R10, R13, R12 ;  /* 0x0000000c0d0a723e */ /* 0x000fc600000010ff */
[----:B------:R-:W0:Y:S01]  /*6d80*/  MUFU.EX2 R45, R45 ;  /* 0x0000002d002d7308 */ /* 0x000e220000000800 */
[----:B------:R-:W-:Y:S01]  /*6d90*/  F2FP.BF16.F32.PACK_AB R13, R19, R18 ;  /* 0x00000012130d723e */ /* 0x000fe200000010ff */
[--C-:B------:R-:W-:Y:S01]  /*6da0*/  FFMA R53, R53, UR17, -R68.reuse ;  /* 0x0000001135357c23 */ /* 0x100fe20008000844 */
[----:B-1----:R-:W-:Y:S01]  /*6db0*/  FADD R18, R42, R15 ;  /* 0x0000000f2a127221 */ /* 0x002fe20000000000 */
[----:B------:R-:W-:Y:S01]  /*6dc0*/  FMUL R47, R52, 1.4426950216293334961 ;  /* 0x3fb8aa3b342f7820 */ /* 0x000fe20000400000 */
[----:B------:R-:W-:-:S03]  /*6dd0*/  FFMA R54, R54, UR17, -R68 ;  /* 0x0000001136367c23 */ /* 0x000fc60008000844 */
[----:B------:R-:W1:Y:S01]  /*6de0*/  MUFU.EX2 R46, R46 ;  /* 0x0000002e002e7308 */ /* 0x000e620000000800 */
        /* <DEDUP_REMOVED lines=12> */
[----:B------:R-:W-:Y:S01]  /*6eb0*/  FFMA R67, R67, UR17, -R68 ;  /* 0x0000001143437c23 */ /* 0x000fe20008000844 */
[----:B------:R-:W0:Y:S01]  /*6ec0*/  MUFU.EX2 R51, R51 ;  /* 0x0000003300337308 */ /* 0x000e220000000800 */
[----:B------:R-:W-:Y:S01]  /*6ed0*/  FMUL R53, R53, 1.4426950216293334961 ;  /* 0x3fb8aa3b35357820 */ /* 0x000fe20000400000 */
[----:B---3--:R-:W-:Y:S01]  /*6ee0*/  FADD R19, R43, R18 ;  /* 0x000000122b137221 */ /* 0x008fe20000000000 */
[----:B------:R-:W-:Y:S01]  /*6ef0*/  FMUL R54, R54, 1.4426950216293334961 ;  /* 0x3fb8aa3b36367820 */ /* 0x000fe20000400000 */
        /* <DEDUP_REMOVED lines=13> */
[----:B------:R-:W3:Y:S01]  /*6fd0*/  MUFU.EX2 R47, R47 ;  /* 0x0000002f002f7308 */ /* 0x000ee20000000800 */
[----:B------:R-:W-:Y:S01]  /*6fe0*/  F2FP.BF16.F32.PACK_AB R15, R23, R22 ;  /* 0x00000016170f723e */ /* 0x000fe200000010ff */
[----:B--2---:R-:W-:Y:S01]  /*6ff0*/  FADD R22, R44, R19 ;  /* 0x000000132c167221 */ /* 0x004fe20000000000 */
[----:B------:R-:W-:-:S02]  /*7000*/  F2FP.BF16.F32.PACK_AB R6, R139, R138 ;  /* 0x0000008a8b06723e */ /* 0x000fc400000010ff */
[----:B------:R-:W-:Y:S02]  /*7010*/  F2FP.BF16.F32.PACK_AB R7, R141, R140 ;  /* 0x0000008c8d07723e */ /* 0x000fe400000010ff */
[----:B------:R-:W-:Y:S01]  /*7020*/  F2FP.BF16.F32.PACK_AB R12, R17, R16 ;  /* 0x00000010110c723e */ /* 0x000fe200000010ff */
[----:B------:R-:W2:Y:S01]  /*7030*/  MUFU.EX2 R53, R53 ;  /* 0x0000003500357308 */ /* 0x000ea20000000800 */
[----:B------:R-:W-:Y:S01]  /*7040*/  F2FP.BF16.F32.PACK_AB R16, R25, R24 ;  /* 0x000000181910723e */ /* 0x000fe200000010ff */
[----:B0-----:R-:W-:Y:S01]  /*7050*/  FADD R25, R45, R22 ;  /* 0x000000162d197221 */ /* 0x001fe20000000000 */
[----:B------:R-:W-:-:S05]  /*7060*/  F2FP.BF16.F32.PACK_AB R17, R27, R26 ;  /* 0x0000001a1b11723e */ /* 0x000fca00000010ff */
[----:B------:R-:W-:Y:S01]  /*7070*/  MUFU.EX2 R167, R54 ;  /* 0x0000003600a77308 */ /* 0x000fe20000000800 */
[----:B-1----:R-:W-:-:S07]  /*7080*/  FADD R27, R46, R25 ;  /* 0x000000192e1b7221 */ /* 0x002fce0000000000 */
[----:B------:R-:W0:Y:S08]  /*7090*/  MUFU.EX2 R160, R55 ;  /* 0x0000003700a07308 */ /* 0x000e300000000800 */
[----:B------:R-:W-:Y:S08]  /*70a0*/  MUFU.EX2 R161, R56 ;  /* 0x0000003800a17308 */ /* 0x000ff00000000800 */
[----:B------:R-:W1:Y:S08]  /*70b0*/  MUFU.EX2 R162, R57 ;  /* 0x0000003900a27308 */ /* 0x000e700000000800 */
[----:B------:R-:W-:Y:S08]  /*70c0*/  MUFU.EX2 R164, R58 ;  /* 0x0000003a00a47308 */ /* 0x000ff00000000800 */
[----:B------:R-:W0:Y:S08]  /*70d0*/  MUFU.EX2 R165, R59 ;  /* 0x0000003b00a57308 */ /* 0x000e300000000800 */
[----:B------:R-:W-:Y:S08]  /*70e0*/  MUFU.EX2 R166, R60 ;  /* 0x0000003c00a67308 */ /* 0x000ff00000000800 */
[----:B------:R-:W0:Y:S08]  /*70f0*/  MUFU.EX2 R93, R61 ;  /* 0x0000003d005d7308 */ /* 0x000e300000000800 */
[----:B------:R-:W-:Y:S08]  /*7100*/  MUFU.EX2 R138, R62 ;  /* 0x0000003e008a7308 */ /* 0x000ff00000000800 */
[----:B------:R-:W0:Y:S08]  /*7110*/  MUFU.EX2 R139, R63 ;  /* 0x0000003f008b7308 */ /* 0x000e300000000800 */
[----:B------:R-:W-:Y:S08]  /*7120*/  MUFU.EX2 R140, R64 ;  /* 0x00000040008c7308 */ /* 0x000ff00000000800 */
[----:B------:R-:W0:Y:S08]  /*7130*/  MUFU.EX2 R141, R65 ;  /* 0x00000041008d7308 */ /* 0x000e300000000800 */
[----:B------:R-:W-:Y:S08]  /*7140*/  MUFU.EX2 R142, R66 ;  /* 0x00000042008e7308 */ /* 0x000ff00000000800 */
[----:B------:R-:W0:Y:S01]  /*7150*/  MUFU.EX2 R143, R67 ;  /* 0x00000043008f7308 */ /* 0x000e220000000800 */
[----:B------:R-:W-:Y:S01]  /*7160*/  F2FP.BF16.F32.PACK_AB R22, R37, R36 ;  /* 0x000000242516723e */ /* 0x000fe200000010ff */
[----:B------:R-:W-:Y:S01]  /*7170*/  FADD R36, R51, R27 ;  /* 0x0000001b33247221 */ /* 0x000fe20000000000 */
[----:B------:R-:W-:-:S03]  /*7180*/  F2FP.BF16.F32.PACK_AB R14, R21, R20 ;  /* 0x00000014150e723e */ /* 0x000fc600000010ff */
[----:B---3--:R-:W-:Y:S01]  /*7190*/  FADD R36, R47, R36 ;  /* 0x000000242f247221 */ /* 0x008fe20000000000 */
[----:B------:R-:W-:Y:S02]  /*71a0*/  F2FP.BF16.F32.PACK_AB R18, R29, R28 ;  /* 0x0000001c1d12723e */ /* 0x000fe400000010ff */
[----:B------:R-:W-:Y:S02]  /*71b0*/  F2FP.BF16.F32.PACK_AB R19, R31, R30 ;  /* 0x0000001e1f13723e */ /* 0x000fe400000010ff */
[----:B------:R-:W-:Y:S02]  /*71c0*/  F2FP.BF16.F32.PACK_AB R20, R33, R32 ;  /* 0x000000202114723e */ /* 0x000fe400000010ff */
[----:B------:R-:W-:Y:S01]  /*71d0*/  F2FP.BF16.F32.PACK_AB R21, R35, R34 ;  /* 0x000000222315723e */ /* 0x000fe200000010ff */
[----:B--2---:R-:W-:Y:S01]  /*71e0*/  FADD R36, R53, R36 ;  /* 0x0000002435247221 */ /* 0x004fe20000000000 */
[----:B------:R-:W-:Y:S02]  /*71f0*/  F2FP.BF16.F32.PACK_AB R23, R39, R38 ;  /* 0x000000262717723e */ /* 0x000fe400000010ff */
[----:B------:R-:W-:-:S02]  /*7200*/  F2FP.BF16.F32.PACK_AB R24, R41, R40 ;  /* 0x000000282918723e */ /* 0x000fc400000010ff */
[----:B------:R-:W-:Y:S02]  /*7210*/  F2FP.BF16.F32.PACK_AB R25, R43, R42 ;  /* 0x0000002a2b19723e */ /* 0x000fe400000010ff */
[----:B------:R-:W-:Y:S02]  /*7220*/  F2FP.BF16.F32.PACK_AB R26, R45, R44 ;  /* 0x0000002c2d1a723e */ /* 0x000fe400000010ff */
[----:B------:R-:W-:Y:S02]  /*7230*/  F2FP.BF16.F32.PACK_AB R27, R51, R46 ;  /* 0x0000002e331b723e */ /* 0x000fe400000010ff */
[----:B------:R-:W-:Y:S02]  /*7240*/  F2FP.BF16.F32.PACK_AB R28, R53, R47 ;  /* 0x0000002f351c723e */ /* 0x000fe400000010ff */
[----:B0-----:R-:W-:Y:S02]  /*7250*/  F2FP.BF16.F32.PACK_AB R29, R160, R167 ;  /* 0x000000a7a01d723e */ /* 0x001fe400000010ff */
[----:B-1----:R-:W-:-:S02]  /*7260*/  F2FP.BF16.F32.PACK_AB R30, R162, R161 ;  /* 0x000000a1a21e723e */ /* 0x002fc400000010ff */
[----:B------:R-:W-:Y:S02]  /*7270*/  F2FP.BF16.F32.PACK_AB R31, R165, R164 ;  /* 0x000000a4a51f723e */ /* 0x000fe400000010ff */
[----:B------:R-:W-:Y:S02]  /*7280*/  F2FP.BF16.F32.PACK_AB R32, R93, R166 ;  /* 0x000000a65d20723e */ /* 0x000fe400000010ff */
[----:B------:R-:W-:Y:S02]  /*7290*/  F2FP.BF16.F32.PACK_AB R33, R139, R138 ;  /* 0x0000008a8b21723e */ /* 0x000fe400000010ff */
[----:B------:R-:W-:Y:S02]  /*72a0*/  F2FP.BF16.F32.PACK_AB R34, R141, R140 ;  /* 0x0000008c8d22723e */ /* 0x000fe400000010ff */
[----:B------:R-:W-:Y:S01]  /*72b0*/  F2FP.BF16.F32.PACK_AB R35, R143, R142 ;  /* 0x0000008e8f23723e */ /* 0x000fe200000010ff */
[----:B------:R0:W-:Y:S04]  /*72c0*/  STS.U16 [R3+UR7+0xc000], R144 ;  /* 0x00c0009003007988 */ /* 0x0001e80008000407 */
[----:B------:R1:W-:Y:S04]  /*72d0*/  STS.U16 [R3+UR7+0xc400], R146 ;  /* 0x00c4009203007988 */ /* 0x0003e80008000407 */
[----:B----4-:R1:W-:Y:S01]  /*72e0*/  STS.U16 [R3+UR7+0xc800], R148 ;  /* 0x00c8009403007988 */ /* 0x0103e20008000407 */
[----:B0-----:R-:W-:-:S03]  /*72f0*/  FADD R144, -R68, R145 ;  /* 0x0000009144907221 */ /* 0x001fc60000000100 */
[----:B------:R1:W-:Y:S01]  /*7300*/  STS.U16 [R3+UR7+0xcc00], R150 ;  /* 0x00cc009603007988 */ /* 0x0003e20008000407 */
[----:B------:R-:W-:-:S03]  /*7310*/  FADD R145, R167, R36 ;  /* 0x00000024a7917221 */ /* 0x000fc60000000000 */
[----:B------:R1:W-:Y:S04]  /*7320*/  STS.U16 [R3+UR7+0xd000], R152 ;  /* 0x00d0009803007988 */ /* 0x0003e80008000407 */
[----:B------:R1:W-:Y:S04]  /*7330*/  STS.U16 [R3+UR7+0xd400], R154 ;  /* 0x00d4009a03007988 */ /* 0x0003e80008000407 */
[----:B------:R1:W-:Y:S04]  /*7340*/  STS.U16 [R3+UR7+0xd800], R156 ;  /* 0x00d8009c03007988 */ /* 0x0003e80008000407 */
[----:B------:R1:W-:Y:S01]  /*7350*/  STS.U16 [R3+UR7+0xdc00], R158 ;  /* 0x00dc009e03007988 */ /* 0x0003e20008000407 */
[----:B------:R-:W-:Y:S03]  /*7360*/  STTM.x32 tmem[UR13], R4 ;  /* 0x00000004000079ed */ /* 0x000fe600082c000d */
[----:B-----5:R1:W-:Y:S04]  /*7370*/  STS.U16 [R2+UR7+0xc200], R147 ;  /* 0x00c2009302007988 */ /* 0x0203e80008000407 */
[----:B------:R1:W-:Y:S04]  /*7380*/  STS.U16 [R2+UR7+0xc600], R149 ;  /* 0x00c6009502007988 */ /* 0x0003e80008000407 */
[----:B------:R1:W-:Y:S04]  /*7390*/  STS.U16 [R2+UR7+0xca00], R151 ;  /* 0x00ca009702007988 */ /* 0x0003e80008000407 */
[----:B------:R1:W-:Y:S04]  /*73a0*/  STS.U16 [R2+UR7+0xce00], R153 ;  /* 0x00ce009902007988 */ /* 0x0003e80008000407 */
[----:B------:R1:W-:Y:S04]  /*73b0*/  STS.U16 [R2+UR7+0xd200], R155 ;  /* 0x00d2009b02007988 */ /* 0x0003e80008000407 */
[----:B------:R1:W-:Y:S04]  /*73c0*/  STS.U16 [R2+UR7+0xd600], R157 ;  /* 0x00d6009d02007988 */ /* 0x0003e80008000407 */
[----:B------:R1:W-:Y:S04]  /*73d0*/  STS.U16 [R2+UR7+0xda00], R159 ;  /* 0x00da009f02007988 */ /* 0x0003e80008000407 */
[----:B------:R1:W-:Y:S01]  /*73e0*/  STS.U16 [R2+UR7+0xde00], R163 ;  /* 0x00de00a302007988 */ /* 0x0003e20008000407 */
[----:B------:R-:W0:Y:S02]  /*73f0*/  FENCE.VIEW.ASYNC.T ;  /* 0x00000000000073c6 */ /* 0x000e240000000200 */
[----:B0-----:R-:W-:Y:S01]  /*7400*/  BAR.SYNC.DEFER_BLOCKING 0x0 ;  /* 0x0000000000007b1d */ /* 0x001fe20000010000 */
[----:B------:R-:W-:Y:S01]  /*7410*/  FMUL R144, R144, 1.4426950216293334961 ;  /* 0x3fb8aa3b90907820 */ /* 0x000fe20000400000 */
[----:B------:R-:W-:-:S04]  /*7420*/  FADD R160, R160, R145 ;  /* 0x00000091a0a07221 */ /* 0x000fc80000000000 */
[----:B------:R-:W0:Y:S01]  /*7430*/  LDTM.x64 R4, tmem[UR9] ;  /* 0x00000009000479ee */ /* 0x000e220008340000 */
[----:B------:R-:W0:Y:S01]  /*7440*/  MUFU.EX2 R145, R144 ;  /* 0x0000009000917308 */ /* 0x000e220000000800 */
[----:B------:R-:W-:Y:S01]  /*7450*/  NOP ;  /* 0x0000000000007918 */ /* 0x000fe20000000000 */
[C---:B0-----:R-:W-:Y:S01]  /*7460*/  FMUL R4, R145.reuse, R4 ;  /* 0x0000000491047220 */ /* 0x041fe20000400000 */
        /* <DEDUP_REMOVED lines=63> */
[----:B------:R1:W-:Y:S01]  /*7860*/  STTM.x64 tmem[UR9], R4 ;  /* 0x00000004000079ed */ /* 0x0003e20008340009 */
[----:B------:R-:W0:Y:S02]  /*7870*/  FENCE.VIEW.ASYNC.T ;  /* 0x00000000000073c6 */ /* 0x000e240000000200 */
[----:B0-----:R-:W-:Y:S01]  /*7880*/  BAR.SYNC.DEFER_BLOCKING 0x0 ;  /* 0x0000000000007b1d */ /* 0x001fe20000010000 */
[----:B------:R-:W-:-:S04]  /*7890*/  FADD R161, R161, R160 ;  /* 0x000000a0a1a17221 */ /* 0x000fc80000000000 */
[----:B------:R-:W-:-:S04]  /*78a0*/  FADD R161, R162, R161 ;  /* 0x000000a1a2a17221 */ /* 0x000fc80000000000 */
[----:B------:R-:W-:Y:S01]  /*78b0*/  FADD R164, R164, R161 ;  /* 0x000000a1a4a47221 */ /* 0x000fe20000000000 */
[----:B------:R0:W-:Y:S06]  /*78c0*/  MEMBAR.ALL.CTA ;  /* 0x0000000000007992 */ /* 0x0001ec0000008000 */
[----:B0-----:R-:W0:Y:S01]  /*78d0*/  FENCE.VIEW.ASYNC.S ;  /* 0x00000000000073c6 */ /* 0x001e220000000000 */
[----:B------:R-:W-:-:S04]  /*78e0*/  FADD R165, R165, R164 ;  /* 0x000000a4a5a57221 */ /* 0x000fc80000000000 */
[----:B------:R-:W-:-:S04]  /*78f0*/  FADD R166, R166, R165 ;  /* 0x000000a5a6a67221 */ /* 0x000fc80000000000 */
[----:B------:R-:W-:-:S04]  /*7900*/  FADD R93, R93, R166 ;  /* 0x000000a65d5d7221 */ /* 0x000fc80000000000 */
[----:B------:R-:W-:-:S04]  /*7910*/  FADD R138, R138, R93 ;  /* 0x0000005d8a8a7221 */ /* 0x000fc80000000000 */
[----:B------:R-:W-:-:S04]  /*7920*/  FADD R139, R139, R138 ;  /* 0x0000008a8b8b7221 */ /* 0x000fc80000000000 */
[----:B------:R-:W-:-:S04]  /*7930*/  FADD R140, R140, R139 ;  /* 0x0000008b8c8c7221 */ /* 0x000fc80000000000 */
[----:B------:R-:W-:Y:S01]  /*7940*/  FADD R141, R141, R140 ;  /* 0x0000008c8d8d7221 */ /* 0x000fe20000000000 */
[----:B------:R-:W-:-:S03]  /*7950*/  ULEA UR10, UR16, UR7, 0x3 ;  /* 0x00000007100a7291 */ /* 0x000fc6000f8e18ff */
[----:B------:R-:W-:Y:S01]  /*7960*/  FADD R142, R142, R141 ;  /* 0x0000008d8e8e7221 */ /* 0x000fe20000000000 */
[----:B------:R-:W-:-:S03]  /*7970*/  UIADD3 UR10, UPT, UPT, UR10, 0xe000, URZ ;  /* 0x0000e0000a0a7890 */ /* 0x000fc6000fffe0ff */
[----:B------:R-:W-:Y:S01]  /*7980*/  FADD R142, R143, R142 ;  /* 0x0000008e8f8e7221 */ /* 0x000fe20000000000 */
[----:B------:R-:W-:Y:S01]  /*7990*/  UMOV UR4, UR70 ;  /* 0x0000004600047c82 */ /* 0x000fe20008000000 */
[----:B0-----:R-:W-:Y:S06]  /*79a0*/  BAR.SYNC.DEFER_BLOCKING 0x0 ;  /* 0x0000000000007b1d */ /* 0x001fec0000010000 */
[----:B------:R-:W-:Y:S05]  /*79b0*/  BRA.U UP1, `(.L_x_16) ;  /* 0x0000000101a07547 */ /* 0x000fea000b800000 */
[----:B------:R-:W-:Y:S02]  /*79c0*/  UIADD3 UR77, UPT, UPT, UR8, 0x108, URZ ;  /* 0x00000108084d7890 */ /* 0x000fe4000fffe0ff */
[----:B------:R-:W-:Y:S02]  /*79d0*/  UIADD3 UR76, UPT, UPT, UR8, 0x110, URZ ;  /* 0x00000110084c7890 */ /* 0x000fe4000fffe0ff */
[----:B------:R-:W-:Y:S02]  /*79e0*/  UIADD3 UR75, UPT, UPT, UR8, 0x118, URZ ;  /* 0x00000118084b7890 */ /* 0x000fe4000fffe0ff */
[----:B------:R-:W-:Y:S02]  /*79f0*/  UIADD3 UR74, UPT, UPT, UR8, 0x40, URZ ;  /* 0x00000040084a7890 */ /* 0x000fe4000fffe0ff */
[----:B------:R-:W-:Y:S02]  /*7a00*/  UIADD3 UR73, UPT, UPT, UR8, 0x120, URZ ;  /* 0x0000012008497890 */ /* 0x000fe4000fffe0ff */
[----:B------:R-:W-:-:S02]  /*7a10*/  UIADD3 UR72, UPT, UPT, UR8, 0x40, URZ ;  /* 0x0000004008487890 */ /* 0x000fc4000fffe0ff */
[----:B------:R-:W-:Y:S02]  /*7a20*/  UIADD3 UR71, UPT, UPT, UR8, 0x128, URZ ;  /* 0x0000012808477890 */ /* 0x000fe4000fffe0ff */
[----:B------:R-:W-:Y:S02]  /*7a30*/  UIADD3 UR70, UPT, UPT, UR8, 0x40, URZ ;  /* 0x0000004008467890 */ /* 0x000fe4000fffe0ff */
[----:B------:R-:W-:Y:S01]  /*7a40*/  UIADD3 UR69, UPT, UPT, UR8, 0x130, URZ ;  /* 0x0000013008457890 */ /* 0x000fe2000fffe0ff */
[----:B------:R-:W-:Y:S01]  /*7a50*/  UMOV UR50, 0x0 ;  /* 0x0000000000327882 */ /* 0x000fe20000000000 */
[----:B------:R-:W-:Y:S01]  /*7a60*/  UMOV UR51, 0x8100490 ;  /* 0x0810049000337882 */ /* 0x000fe20000000000 */
[----:B------:R-:W-:Y:S02]  /*7a70*/  UIADD3 UR68, UPT, UPT, UR8, 0x40, URZ ;  /* 0x0000004008447890 */ /* 0x000fe4000fffe0ff */
[----:B------:R0:W-:Y:S01]  /*7a80*/  UTCHMMA tmem[UR12], gdesc[UR22], tmem[UR8], tmem[UR50], idesc[UR51], UPT ;  /* 0x00ff32160c0079ea */ /* 0x0001e2000b800008 */
[----:B------:R-:W-:Y:S01]  /*7a90*/  UIADD3 UR67, UPT, UPT, UR8, 0x138, URZ ;  /* 0x0000013808437890 */ /* 0x000fe2000fffe0ff */
[----:B------:R-:W-:Y:S01]  /*7aa0*/  UMOV UR52, 0x0 ;  /* 0x0000000000347882 */ /* 0x000fe20000000000 */
        /* <DEDUP_REMOVED lines=14> */
[----:B0-----:R-:W-:Y:S01]  /*7b90*/  UMOV UR50, UR10 ;  /* 0x0000000a00327c82 */ /* 0x001fe20008000000 */
        /* <DEDUP_REMOVED lines=10> */
.L_x_16:
[----:B------:R-:W-:Y:S01]  /*7c40*/  UIADD3 UR16, UPT, UPT, UR16, 0x1, URZ ;  /* 0x0000000110107890 */ /* 0x000fe2000fffe0ff */
[----:B------:R-:W-:Y:S01]  /*7c50*/  FFMA R90, R145, R90, R142 ;  /* 0x0000005a915a7223 */ /* 0x000fe2000000008e */
[----:B------:R-:W-:Y:S01]  /*7c60*/  UIADD3 UR5, UPT, UPT, UR5, 0x40, URZ ;  /* 0x0000004005057890 */ /* 0x000fe2000fffe0ff */
[----:B------:R-:W-:Y:S01]  /*7c70*/  IADD3 R92, PT, PT, R92, UR15, RZ ;  /* 0x0000000f5c5c7c10 */ /* 0x000fe2000fffe0ff */
[----:B------:R-:W-:Y:S01]  /*7c80*/  UISETP.GT.AND UP2, UPT, UR16, 0x1, UPT ;  /* 0x000000011000788c */ /* 0x000fe2000bf44270 */
[----:B------:R-:W-:Y:S02]  /*7c90*/  IADD3 R91, PT, PT, R69, R91, RZ ;  /* 0x0000005b455b7210 */ /* 0x000fe40007ffe0ff */
[----:B------:R-:W-:Y:S01]  /*7ca0*/  MOV R93, UR4 ;  /* 0x00000004005d7c02 */ /* 0x000fe20008000f00 */
[----:B--2---:R-:W-:Y:S01]  /*7cb0*/  USEL UR70, URZ, 0x1, !UP2 ;  /* 0x00000001ff467887 */ /* 0x004fe2000d000000 */
[----:B------:R-:W-:Y:S01]  /*7cc0*/  MOV R145, R68 ;  /* 0x0000004400917202 */ /* 0x000fe20000000f00 */
[----:B------:R-:W-:-:S02]  /*7cd0*/  USEL UR16, UR16, URZ, !UP2 ;  /* 0x000000ff10107287 */ /* 0x000fc4000d000000 */
[----:B------:R-:W-:Y:S02]  /*7ce0*/  UISETP.GE.AND UP2, UPT, UR5, UR14, UPT ;  /* 0x0000000e0500728c */ /* 0x000fe4000bf46270 */
[----:B------:R-:W-:-:S07]  /*7cf0*/  ULOP3.LUT UR70, UR4, UR70, URZ, 0x3c, !UPT ;  /* 0x0000004604467292 */ /* 0x000fce000f8e3cff */
[----:B------:R-:W-:Y:S05]  /*7d00*/  BRA.U !UP2, `(.L_x_17) ;  /* 0xffffffd50a907547 */ /* 0x000fea000b83ffff */
.L_x_12:
[C---:B-1----:R-:W-:Y:S01]  /*7d10*/  FMUL R2, R90.reuse, 8388608 ;  /* 0x4b0000005a027820 */ /* 0x042fe20000400000 */
[C---:B------:R-:W-:Y:S01]  /*7d20*/  FSETP.GEU.AND P5, PT, R90.reuse, 1.175494350822287508e-38, PT ;  /* 0x008000005a00780b */ /* 0x040fe20003fae000 */
[----:B0-----:R-:W-:Y:S01]  /*7d30*/  HFMA2 R4, -RZ, RZ, 1.443359375, -0.2030029296875 ;  /* 0x3dc6b27fff047431 */ /* 0x001fe200000001ff */
[----:B------:R-:W0:Y:S01]  /*7d40*/  LDCU UR5, c[0x0][0x3f0] ;  /* 0x00007e00ff0577ac */ /* 0x000e220008000800 */
[----:B------:R-:W-:Y:S02]  /*7d50*/  FSETP.GT.AND P2, PT, |R90|, 8.50705917302346158658e+37, PT ;  /* 0x7e8000005a00780b */ /* 0x000fe40003f44200 */
[----:B------:R-:W-:Y:S01]  /*7d60*/  FSEL R73, R2, R90, !P5 ;  /* 0x0000005a02497208 */ /* 0x000fe20006800000 */
[----:B------:R-:W1:Y:S03]  /*7d70*/  LDCU.64 UR12, c[0x0][0x3e0] ;  /* 0x00007c00ff0c77ac */ /* 0x000e660008000a00 */
[----:B------:R-:W-:-:S02]  /*7d80*/  IADD3 R2, PT, PT, R73, -0x3f3504f3, RZ ;  /* 0xc0cafb0d49027810 */ /* 0x000fc40007ffe0ff */
[----:B------:R-:W-:Y:S02]  /*7d90*/  ISETP.GE.U32.AND P3, PT, R73, 0x7f800000, PT ;  /* 0x7f8000004900780c */ /* 0x000fe40003f66070 */
[----:B------:R-:W-:-:S04]  /*7da0*/  LOP3.LUT R70, R2, 0xff800000, RZ, 0xc0, !PT ;  /* 0xff80000002467812 */ /* 0x000fc800078ec0ff */
[----:B------:R-:W-:Y:S01]  /*7db0*/  IADD3 R2, PT, PT, R73, -R70, RZ ;  /* 0x8000004649027210 */ /* 0x000fe20007ffe0ff */
[----:B0-----:R-:W-:-:S04]  /*7dc0*/  UISETP.GE.AND UP0, UPT, UR5, 0x1, UPT ;  /* 0x000000010500788c */ /* 0x001fc8000bf06270 */
[----:B------:R-:W-:-:S04]  /*7dd0*/  FADD R71, R2, -1 ;  /* 0xbf80000002477421 */ /* 0x000fc80000000000 */
[----:B------:R-:W-:-:S04]  /*7de0*/  FFMA.FTZ R2, R71, R4, -0.16845393180847167969 ;  /* 0xbe2c7f3047027423 */ /* 0x000fc80000010004 */
[----:B------:R-:W-:-:S04]  /*7df0*/  FFMA.FTZ R2, R71, R2, 0.1716887056827545166 ;  /* 0x3e2fcf2a47027423 */ /* 0x000fc80000010002 */
[C---:B------:R-:W-:Y:S02]  /*7e00*/  FFMA.FTZ R4, R71.reuse, R2, -0.17900948226451873779 ;  /* 0xbe374e4347047423 */ /* 0x040fe40000010002 */
[----:B------:R-:W0:Y:S02]  /*7e10*/  LDC.64 R2, c[0x0][0x398] ;  /* 0x0000e600ff027b82 */ /* 0x000e240000000a00 */
[----:B------:R-:W-:-:S04]  /*7e20*/  FFMA.FTZ R4, R71, R4, 0.20512372255325317383 ;  /* 0x3e520bf447047423 */ /* 0x000fc80000010004 */
[----:B------:R-:W-:-:S04]  /*7e30*/  FFMA.FTZ R4, R71, R4, -0.24046532809734344482 ;  /* 0xbe763c8b47047423 */ /* 0x000fc80000010004 */
[----:B------:R-:W-:-:S04]  /*7e40*/  FFMA.FTZ R4, R71, R4, 0.28857114911079406738 ;  /* 0x3e93bf9947047423 */ /* 0x000fc80000010004 */
[----:B------:R-:W-:-:S04]  /*7e50*/  FFMA.FTZ R4, R71, R4, -0.36067417263984680176 ;  /* 0xbeb8aa4947047423 */ /* 0x000fc80000010004 */
[----:B------:R-:W-:Y:S01]  /*7e60*/  FFMA.FTZ R4, R71, R4, 0.48089820146560668945 ;  /* 0x3ef6384a47047423 */ /* 0x000fe20000010004 */
[----:B-1----:R-:W-:Y:S06]  /*7e70*/  BRA.U !UP0, `(.L_x_18) ;  /* 0x0000000108107547 */ /* 0x002fec000b800000 */
[----:B------:R-:W-:-:S06]  /*7e80*/  USHF.L.U32 UR4, UR4, 0x1f, URZ ;  /* 0x0000001f04047899 */ /* 0x000fcc00080006ff */
[----:B------:R-:W-:-:S04]  /*7e90*/  MOV R5, UR4 ;  /* 0x0000000400057c02 */ /* 0x000fc80008000f00 */
[----:B------:R-:W1:Y:S02]  /*7ea0*/  SYNCS.PHASECHK.TRANS64.TRYWAIT P4, [UR10], R5 ;  /* 0x00000005ff0075a7 */ /* 0x000e64000808110a */
[----:B-1----:R-:W-:Y:S05]  /*7eb0*/  @!P4 BRA `(.L_x_19) ;  /* 0x0000002400e8c947 */ /* 0x002fea0003800000 */
.L_x_18:
[----:B------:R-:W-:Y:S01]  /*7ec0*/  BAR.SYNC.DEFER_BLOCKING 0x0 ;  /* 0x0000000000007b1d */ /* 0x000fe20000010000 */
[C---:B------:R-:W-:Y:S01]  /*7ed0*/  FFMA.FTZ R72, R71.reuse, R4, -0.72134751081466674805 ;  /* 0xbf38aa3b47487423 */ /* 0x040fe20000010004 */
[----:B------:R-:W-:Y:S01]  /*7ee0*/  FSEL R69, RZ, -23, P5 ;  /* 0xc1b80000ff457808 */ /* 0x000fe20002800000 */
[----:B------:R-:W-:Y:S01]  /*7ef0*/  UIMAD UR4, UR6, UR12, URZ ;  /* 0x0000000c060472a4 */ /* 0x000fe2000f8e02ff */
[----:B------:R-:W-:Y:S01]  /*7f00*/  I2FP.F32.S32 R70, R70 ;  /* 0x0000004600467245 */ /* 0x000fe20000201400 */
[C---:B------:R-:W-:Y:S01]  /*7f10*/  FMUL R72, R71.reuse, R72 ;  /* 0x0000004847487220 */ /* 0x040fe20000400000 */
[C---:B------:R-:W-:Y:S01]  /*7f20*/  FSETP.GEU.AND P5, PT, |R90|.reuse, 1.175494350822287508e-38, PT ;  /* 0x008000005a00780b */ /* 0x040fe20003fae200 */
[----:B------:R-:W-:Y:S01]  /*7f30*/  @P2 FMUL R90, R90, 0.25 ;  /* 0x3e8000005a5a2820 */ /* 0x000fe20000400000 */
[----:B------:R-:W-:Y:S01]  /*7f40*/  USHF.L.U32 UR5, UR4, 0x1, URZ ;  /* 0x0000000104057899 */ /* 0x000fe200080006ff */
[C---:B------:R-:W-:Y:S01]  /*7f50*/  FMUL R72, R71.reuse, R72 ;  /* 0x0000004847487220 */ /* 0x040fe20000400000 */
[----:B------:R-:W-:Y:S01]  /*7f60*/  FFMA.FTZ R69, R70, 1.1920928955078125e-07, R69 ;  /* 0x3400000046457823 */ /* 0x000fe20000010045 */
[----:B------:R-:W-:Y:S01]  /*7f70*/  IMAD R70, R0, UR13, RZ ;  /* 0x0000000d00467c24 */ /* 0x000fe2000f8e02ff */
[----:B------:R-:W1:Y:S01]  /*7f80*/  LDC R97, c[0x0][0x3e8] ;  /* 0x0000fa00ff617b82 */ /* 0x000e620000000800 */
[----:B------:R-:W-:Y:S01]  /*7f90*/  FFMA.FTZ R72, R71, 1.4426950216293334961, R72 ;  /* 0x3fb8aa3b47487823 */ /* 0x000fe20000010048 */
[----:B------:R-:W-:-:S02]  /*7fa0*/  FSETP.NEU.AND P4, PT, R73, RZ, PT ;  /* 0x000000ff4900720b */ /* 0x000fc40003f8d000 */
[----:B------:R-:W-:Y:S01]  /*7fb0*/  SHF.L.U32 R71, R70, 0x1, RZ ;  /* 0x0000000146477819 */ /* 0x000fe200000006ff */
[----:B------:R-:W-:Y:S01]  /*7fc0*/  FADD R69, R69, R72 ;  /* 0x0000004845457221 */ /* 0x000fe20000000000 */
[----:B------:R-:W-:Y:S01]  /*7fd0*/  @P3 MOV R72, 0x7f800000 ;  /* 0x7f80000000483802 */ /* 0x000fe20000000f00 */
[----:B------:R-:W-:Y:S01]  /*7fe0*/  @!P5 FMUL R90, R90, 16777216 ;  /* 0x4b8000005a5ad820 */ /* 0x000fe20000400000 */
[----:B------:R-:W-:-:S04]  /*7ff0*/  IMAD.HI R70, R70, 0x2, RZ ;  /* 0x0000000246467827 */ /* 0x000fc800078e02ff */
[----:B------:R-:W-:Y:S01]  /*8000*/  @P3 FFMA.FTZ R69, R73, R72, +INF ;  /* 0x7f80000049453423 */ /* 0x000fe20000010048 */
[----:B------:R-:W2:Y:S02]  /*8010*/  @!P1 SYNCS.CCTL.IV [UR7+0xe000] ;  /* 0x00e00000ff0099b1 */ /* 0x000ea40008000007 */
[----:B--2---:R-:W-:Y:S01]  /*8020*/  BAR.SYNC.DEFER_BLOCKING 0x0 ;  /* 0x0000000000007b1d */ /* 0x004fe20000010000 */
[----:B0-----:R-:W-:Y:S01]  /*8030*/  IADD3 R2, P3, P6, R71, UR5, R2 ;  /* 0x0000000547027c10 */ /* 0x001fe2000fe7e002 */
[----:B------:R-:W-:Y:S01]  /*8040*/  UIMAD.WIDE UR4, UR4, 0x2, URZ ;  /* 0x00000002040478a5 */ /* 0x000fe2000f8e02ff */
[----:B------:R-:W-:-:S03]  /*8050*/  FSEL R69, R69, -INF , P4 ;  /* 0xff80000045457808 */ /* 0x000fc60002000000 */
[----:B------:R-:W0:Y:S01]  /*8060*/  MUFU.RCP R71, R90 ;  /* 0x0000005a00477308 */ /* 0x000e220000001000 */
[----:B------:R-:W2:Y:S01]  /*8070*/  LDTM.x64 R4, tmem[UR9] ;  /* 0x00000009000479ee */ /* 0x000ea20008340000 */
[----:B------:R-:W-:Y:S01]  /*8080*/  IADD3.X R3, PT, PT, R70, UR5, R3, P3, P6 ;  /* 0x0000000546037c10 */ /* 0x000fe20009fec403 */
[----:B------:R-:W-:Y:S01]  /*8090*/  FFMA R84, R69, 0.69314718246459960938, R68 ;  /* 0x3f31721845547823 */ /* 0x000fe20000000044 */
[C---:B-1----:R-:W-:Y:S01]  /*80a0*/  IMAD R181, R97.reuse, 0x60, RZ ;  /* 0x0000006061b57824 */ /* 0x042fe200078e02ff */
[CC--:B------:R-:W-:Y:S01]  /*80b0*/  LEA R83, R97.reuse, -R97.reuse, 0x5 ;  /* 0x8000006161537211 */ /* 0x0c0fe200078e28ff */
[C---:B------:R-:W-:Y:S01]  /*80c0*/  IMAD R165, R97.reuse, 0x50, RZ ;  /* 0x0000005061a57824 */ /* 0x040fe200078e02ff */
[C---:B------:R-:W-:Y:S01]  /*80d0*/  LEA R111, R97.reuse, R97, 0x5 ;  /* 0x00000061616f7211 */ /* 0x040fe200078e28ff */
[C---:B------:R-:W-:Y:S01]  /*80e0*/  IMAD R197, R97.reuse, 0x70, RZ ;  /* 0x0000007061c57824 */ /* 0x040fe200078e02ff */
[----:B------:R-:W1:Y:S01]  /*80f0*/  LDCU UR4, c[0x0][0x3ec] ;  /* 0x00007d80ff0477ac */ /* 0x000e620008000800 */
[----:B------:R-:W-:-:S02]  /*8100*/  IMAD R173, R97, 0x58, RZ ;  /* 0x0000005861ad7824 */ /* 0x000fc400078e02ff */
[C---:B------:R-:W-:Y:S02]  /*8110*/  IMAD R189, R97.reuse, 0x68, RZ ;  /* 0x0000006861bd7824 */ /* 0x040fe400078e02ff */
[C---:B------:R-:W-:Y:S02]  /*8120*/  IMAD R205, R97.reuse, 0x78, RZ ;  /* 0x0000007861cd7824 */ /* 0x040fe400078e02ff */
[C---:B------:R-:W-:Y:S01]  /*8130*/  IMAD R155, R97.reuse, 0x44, RZ ;  /* 0x00000044619b7824 */ /* 0x040fe200078e02ff */
[----:B------:R-:W3:Y:S01]  /*8140*/  @!P1 SYNCS.CCTL.IV [UR7+0xe008] ;  /* 0x00e00800ff0099b1 */ /* 0x000ee20008000007 */
[C---:B------:R-:W-:Y:S01]  /*8150*/  IMAD R161, R97.reuse, 0x4c, RZ ;  /* 0x0000004c61a17824 */ /* 0x040fe200078e02ff */
[----:B------:R-:W-:Y:S01]  /*8160*/  NOP ;  /* 0x0000000000007918 */ /* 0x000fe20000000000 */
[C---:B------:R-:W-:Y:S02]  /*8170*/  IMAD R169, R97.reuse, 0x54, RZ ;  /* 0x0000005461a97824 */ /* 0x040fe400078e02ff */
[----:B------:R-:W-:-:S02]  /*8180*/  IMAD R69, R97, 0x2a, RZ ;  /* 0x0000002a61457824 */ /* 0x000fc400078e02ff */
[----:B------:R-:W-:Y:S02]  /*8190*/  IMAD R177, R97, 0x5c, RZ ;  /* 0x0000005c61b17824 */ /* 0x000fe400078e02ff */
[----:B--2---:R-:W-:Y:S01]  /*81a0*/  @P2 FMUL R10, R10, 0.25 ;  /* 0x3e8000000a0a2820 */ /* 0x004fe20000400000 */
[----:B------:R-:W-:Y:S01]  /*81b0*/  @P2 FMUL R11, R11, 0.25 ;  /* 0x3e8000000b0b2820 */ /* 0x000fe20000400000 */
[----:B------:R-:W-:Y:S01]  /*81c0*/  @P2 FMUL R4, R4, 0.25 ;  /* 0x3e80000004042820 */ /* 0x000fe20000400000 */
[----:B------:R-:W-:Y:S01]  /*81d0*/  @P2 FMUL R5, R5, 0.25 ;  /* 0x3e80000005052820 */ /* 0x000fe20000400000 */
[----:B------:R-:W-:Y:S01]  /*81e0*/  @P2 FMUL R14, R14, 0.25 ;  /* 0x3e8000000e0e2820 */ /* 0x000fe20000400000 */
[----:B------:R-:W-:Y:S01]  /*81f0*/  @P2 FMUL R15, R15, 0.25 ;  /* 0x3e8000000f0f2820 */ /* 0x000fe20000400000 */
[----:B------:R-:W-:Y:S01]  /*8200*/  @P2 FMUL R16, R16, 0.25 ;  /* 0x3e80000010102820 */ /* 0x000fe20000400000 */
[----:B------:R-:W-:Y:S01]  /*8210*/  @P2 FMUL R17, R17, 0.25 ;  /* 0x3e80000011112820 */ /* 0x000fe20000400000 */
[----:B------:R-:W-:Y:S01]  /*8220*/  @P2 FMUL R12, R12, 0.25 ;  /* 0x3e8000000c0c2820 */ /* 0x000fe20000400000 */
[----:B------:R-:W-:Y:S01]  /*8230*/  @!P5 FMUL R10, R10, 16777216 ;  /* 0x4b8000000a0ad820 */ /* 0x000fe20000400000 */
[----:B------:R-:W-:Y:S01]  /*8240*/  @!P5 FMUL R11, R11, 16777216 ;  /* 0x4b8000000b0bd820 */ /* 0x000fe20000400000 */
[----:B------:R-:W-:Y:S01]  /*8250*/  @P2 FMUL R20, R20, 0.25 ;  /* 0x3e80000014142820 */ /* 0x000fe20000400000 */
[----:B------:R-:W-:Y:S01]  /*8260*/  @P2 FMUL R21, R21, 0.25 ;  /* 0x3e80000015152820 */ /* 0x000fe20000400000 */
[----:B------:R-:W-:Y:S01]  /*8270*/  @!P5 FMUL R4, R4, 16777216 ;  /* 0x4b8000000404d820 */ /* 0x000fe20000400000 */
[----:B------:R-:W-:Y:S01]  /*8280*/  @!P5 FMUL R5, R5, 16777216 ;  /* 0x4b8000000505d820 */ /* 0x000fe20000400000 */
[----:B------:R-:W-:Y:S01]  /*8290*/  @!P5 FMUL R14, R14, 16777216 ;  /* 0x4b8000000e0ed820 */ /* 0x000fe20000400000 */
[----:B------:R-:W-:Y:S01]  /*82a0*/  @!P5 FMUL R15, R15, 16777216 ;  /* 0x4b8000000f0fd820 */ /* 0x000fe20000400000 */
[----:B------:R-:W-:Y:S01]  /*82b0*/  @!P5 FMUL R16, R16, 16777216 ;  /* 0x4b8000001010d820 */ /* 0x000fe20000400000 */
[----:B------:R-:W-:Y:S01]  /*82c0*/  @!P5 FMUL R17, R17, 16777216 ;  /* 0x4b8000001111d820 */ /* 0x000fe20000400000 */
        /* <DEDUP_REMOVED lines=12> */
[C---:B0-----:R-:W-:Y:S01]  /*8390*/  FMUL R88, R71.reuse, R10 ;  /* 0x0000000a47587220 */ /* 0x041fe20000400000 */
[----:B------:R-:W-:Y:S01]  /*83a0*/  FMUL R11, R71, R11 ;  /* 0x0000000b470b7220 */ /* 0x000fe20000400000 */
[----:B------:R-:W-:Y:S01]  /*83b0*/  @P2 FMUL R18, R18, 0.25 ;  /* 0x3e80000012122820 */ /* 0x000fe20000400000 */
[----:B------:R-:W-:Y:S01]  /*83c0*/  @!P5 FMUL R20, R20, 16777216 ;  /* 0x4b8000001414d820 */ /* 0x000fe20000400000 */
[----:B------:R-:W-:Y:S01]  /*83d0*/  @!P5 FMUL R21, R21, 16777216 ;  /* 0x4b8000001515d820 */ /* 0x000fe20000400000 */
[----:B------:R-:W-:Y:S01]  /*83e0*/  FMUL R85, R71, R4 ;  /* 0x0000000447557220 */ /* 0x000fe20000400000 */
[----:B------:R-:W-:Y:S01]  /*83f0*/  @P2 FMUL R34, R34, 0.25 ;  /* 0x3e80000022222820 */ /* 0x000fe20000400000 */
[----:B------:R-:W-:Y:S01]  /*8400*/  @P2 FMUL R35, R35, 0.25 ;  /* 0x3e80000023232820 */ /* 0x000fe20000400000 */
[C---:B------:R-:W-:Y:S01]  /*8410*/  FMUL R4, R71.reuse, R5 ;  /* 0x0000000547047220 */ /* 0x040fe20000400000 */
[C---:B------:R-:W-:Y:S01]  /*8420*/  FMUL R90, R71.reuse, R14 ;  /* 0x0000000e475a7220 */ /* 0x040fe20000400000 */
[C---:B------:R-:W-:Y:S01]  /*8430*/  FMUL R15, R71.reuse, R15 ;  /* 0x0000000f470f7220 */ /* 0x040fe20000400000 */
[C---:B------:R-:W-:Y:S01]  /*8440*/  FMUL R91, R71.reuse, R16 ;  /* 0x00000010475b7220 */ /* 0x040fe20000400000 */
[----:B------:R-:W-:Y:S01]  /*8450*/  FMUL R10, R71, R17 ;  /* 0x00000011470a7220 */ /* 0x000fe20000400000 */
[----:B------:R-:W-:Y:S01]  /*8460*/  @!P5 FMUL R6, R6, 16777216 ;  /* 0x4b8000000606d820 */ /* 0x000fe20000400000 */
[----:B------:R-:W-:Y:S01]  /*8470*/  @!P5 FMUL R7, R7, 16777216 ;  /* 0x4b8000000707d820 */ /* 0x000fe20000400000 */
[----:B------:R-:W-:Y:S01]  /*8480*/  @!P5 FMUL R8, R8, 16777216 ;  /* 0x4b8000000808d820 */ /* 0x000fe20000400000 */
[----:B------:R-:W-:Y:S01]  /*8490*/  @!P5 FMUL R30, R30, 16777216 ;  /* 0x4b8000001e1ed820 */ /* 0x000fe20000400000 */
[----:B------:R-:W-:Y:S01]  /*84a0*/  @!P5 FMUL R31, R31, 16777216 ;  /* 0x4b8000001f1fd820 */ /* 0x000fe20000400000 */
[----:B------:R-:W-:-:S02]  /*84b0*/  IMAD R5, R97, 0x30, RZ ;  /* 0x0000003061057824 */ /* 0x000fc400078e02ff */
[----:B------:R-:W-:Y:S01]  /*84c0*/  @!P5 FMUL R9, R9, 16777216 ;  /* 0x4b8000000909d820 */ /* 0x000fe20000400000 */
[----:B------:R-:W-:Y:S01]  /*84d0*/  @!P5 FMUL R13, R13, 16777216 ;  /* 0x4b8000000d0dd820 */ /* 0x000fe20000400000 */
[----:B------:R-:W-:Y:S01]  /*84e0*/  @!P5 FMUL R22, R22, 16777216 ;  /* 0x4b8000001616d820 */ /* 0x000fe20000400000 */
[----:B------:R-:W-:Y:S01]  /*84f0*/  @!P5 FMUL R23, R23, 16777216 ;  /* 0x4b8000001717d820 */ /* 0x000fe20000400000 */
[----:B------:R-:W-:Y:S01]  /*8500*/  @!P5 FMUL R24, R24, 16777216 ;  /* 0x4b8000001818d820 */ /* 0x000fe20000400000 */
[----:B------:R-:W-:Y:S01]  /*8510*/  @!P5 FMUL R25, R25, 16777216 ;  /* 0x4b8000001919d820 */ /* 0x000fe20000400000 */
[----:B------:R-:W-:Y:S01]  /*8520*/  FMUL R89, R71, R12 ;  /* 0x0000000c47597220 */ /* 0x000fe20000400000 */
[----:B------:R-:W-:Y:S01]  /*8530*/  @P2 FMUL R28, R28, 0.25 ;  /* 0x3e8000001c1c2820 */ /* 0x000fe20000400000 */
[----:B------:R-:W-:Y:S01]  /*8540*/  @P2 FMUL R29, R29, 0.25 ;  /* 0x3e8000001d1d2820 */ /* 0x000fe20000400000 */
[----:B------:R-:W-:Y:S01]  /*8550*/  @P2 FMUL R32, R32, 0.25 ;  /* 0x3e80000020202820 */ /* 0x000fe20000400000 */
[----:B------:R-:W-:Y:S01]  /*8560*/  @P2 FMUL R33, R33, 0.25 ;  /* 0x3e80000021212820 */ /* 0x000fe20000400000 */
[----:B------:R-:W-:Y:S01]  /*8570*/  @P2 FMUL R46, R46, 0.25 ;  /* 0x3e8000002e2e2820 */ /* 0x000fe20000400000 */
[----:B------:R-:W-:Y:S01]  /*8580*/  @P2 FMUL R47, R47, 0.25 ;  /* 0x3e8000002f2f2820 */ /* 0x000fe20000400000 */
[----:B------:R-:W-:Y:S01]  /*8590*/  @!P5 FMUL R18, R18, 16777216 ;  /* 0x4b8000001212d820 */ /* 0x000fe20000400000 */
[C---:B------:R-:W-:Y:S01]  /*85a0*/  FMUL R93, R71.reuse, R20 ;  /* 0x00000014475d7220 */ /* 0x040fe20000400000 */
[----:B------:R-:W-:Y:S01]  /*85b0*/  FMUL R12, R71, R21 ;  /* 0x00000015470c7220 */ /* 0x000fe20000400000 */
[----:B------:R-:W-:Y:S01]  /*85c0*/  F2FP.BF16.F32.PACK_AB R88, R11, R88 ;  /* 0x000000580b58723e */ /* 0x000fe200000010ff */
[----:B------:R-:W-:Y:S01]  /*85d0*/  @!P5 FMUL R34, R34, 16777216 ;  /* 0x4b8000002222d820 */ /* 0x000fe20000400000 */
[----:B------:R-:W-:Y:S01]  /*85e0*/  @!P5 FMUL R35, R35, 16777216 ;  /* 0x4b8000002323d820 */ /* 0x000fe20000400000 */
[----:B------:R-:W-:-:S02]  /*85f0*/  IMAD R11, R97, 0x18, RZ ;  /* 0x00000018610b7824 */ /* 0x000fc400078e02ff */
        /* <DEDUP_REMOVED lines=33> */
[C---:B------:R-:W-:Y:S01]  /*8810*/  FMUL R86, R71.reuse, R6 ;  /* 0x0000000647567220 */ /* 0x040fe20000400000 */
[C---:B------:R-:W-:Y:S01]  /*8820*/  FMUL R7, R71.reuse, R7 ;  /* 0x0000000747077220 */ /* 0x040fe20000400000 */
[C---:B------:R-:W-:Y:S01]  /*8830*/  FMUL R87, R71.reuse, R8 ;  /* 0x0000000847577220 */ /* 0x040fe20000400000 */
[C---:B------:R-:W-:Y:S01]  /*8840*/  FMUL R99, R71.reuse, R30 ;  /* 0x0000001e47637220 */ /* 0x040fe20000400000 */
[----:B------:R-:W-:Y:S01]  /*8850*/  FMUL R16, R71, R31 ;  /* 0x0000001f47107220 */ /* 0x000fe20000400000 */
[----:B------:R-:W-:Y:S01]  /*8860*/  F2FP.BF16.F32.PACK_AB R90, R15, R90 ;  /* 0x0000005a0f5a723e */ /* 0x000fe200000010ff */
[C---:B------:R-:W-:Y:S01]  /*8870*/  FMUL R6, R71.reuse, R9 ;  /* 0x0000000947067220 */ /* 0x040fe20000400000 */
[----:B------:R-:W-:Y:S01]  /*8880*/  F2FP.BF16.F32.PACK_AB R91, R10, R91 ;  /* 0x0000005b0a5b723e */ /* 0x000fe200000010ff */
[C---:B------:R-:W-:Y:S01]  /*8890*/  FMUL R8, R71.reuse, R13 ;  /* 0x0000000d47087220 */ /* 0x040fe20000400000 */
[C---:B------:R-:W-:Y:S01]  /*88a0*/  FMUL R94, R71.reuse, R22 ;  /* 0x00000016475e7220 */ /* 0x040fe20000400000 */
[C---:B------:R-:W-:Y:S01]  /*88b0*/  FMUL R23, R71.reuse, R23 ;  /* 0x0000001747177220 */ /* 0x040fe20000400000 */
[C---:B------:R-:W-:Y:S01]  /*88c0*/  FMUL R95, R71.reuse, R24 ;  /* 0x00000018475f7220 */ /* 0x040fe20000400000 */
[----:B------:R-:W-:Y:S01]  /*88d0*/  FMUL R14, R71, R25 ;  /* 0x00000019470e7220 */ /* 0x000fe20000400000 */
[----:B------:R-:W-:Y:S01]  /*88e0*/  F2FP.BF16.F32.PACK_AB R85, R4, R85 ;  /* 0x000000550455723e */ /* 0x000fe200000010ff */
[----:B------:R-:W-:Y:S01]  /*88f0*/  IMAD R15, R97, 0x6, RZ ;  /* 0x00000006610f7824 */ /* 0x000fe200078e02ff */
[----:B------:R-:W-:Y:S01]  /*8900*/  IADD3 R10, P2, PT, R5, R2, RZ ;  /* 0x00000002050a7210 */ /* 0x000fe20007f5e0ff */
[----:B------:R-:W-:Y:S01]  /*8910*/  @!P5 FMUL R28, R28, 16777216 ;  /* 0x4b8000001c1cd820 */ /* 0x000fe20000400000 */
[----:B------:R-:W-:Y:S01]  /*8920*/  @!P5 FMUL R29, R29, 16777216 ;  /* 0x4b8000001d1dd820 */ /* 0x000fe20000400000 */
[----:B------:R-:W-:Y:S01]  /*8930*/  @!P5 FMUL R32, R32, 16777216 ;  /* 0x4b8000002020d820 */ /* 0x000fe20000400000 */
[----:B------:R-:W-:Y:S01]  /*8940*/  @!P5 FMUL R33, R33, 16777216 ;  /* 0x4b8000002121d820 */ /* 0x000fe20000400000 */
[----:B------:R-:W-:Y:S01]  /*8950*/  @!P5 FMUL R46, R46, 16777216 ;  /* 0x4b8000002e2ed820 */ /* 0x000fe20000400000 */
[----:B------:R-:W-:Y:S01]  /*8960*/  @!P5 FMUL R47, R47, 16777216 ;  /* 0x4b8000002f2fd820 */ /* 0x000fe20000400000 */
[----:B------:R-:W-:Y:S01]  /*8970*/  FMUL R92, R71, R18 ;  /* 0x00000012475c7220 */ /* 0x000fe20000400000 */
[----:B------:R-:W-:Y:S01]  /*8980*/  IMAD R13, R97, 0xc, RZ ;  /* 0x0000000c610d7824 */ /* 0x000fe200078e02ff */
[----:B------:R-:W-:Y:S01]  /*8990*/  IADD3 R4, P6, PT, R181, R2, RZ ;  /* 0x00000002b5047210 */ /* 0x000fe20007fde0ff */
[C---:B------:R-:W-:Y:S01]  /*89a0*/  FMUL R101, R71.reuse, R34 ;  /* 0x0000002247657220 */ /* 0x040fe20000400000 */
[----:B------:R-:W-:Y:S01]  /*89b0*/  FMUL R18, R71, R35 ;  /* 0x0000002347127220 */ /* 0x000fe20000400000 */
[----:B------:R-:W-:Y:S01]  /*89c0*/  F2FP.BF16.F32.PACK_AB R93, R12, R93 ;  /* 0x0000005d0c5d723e */ /* 0x000fe200000010ff */
[----:B------:R-:W-:Y:S01]  /*89d0*/  IMAD R17, R97, 0x48, RZ ;  /* 0x0000004861117824 */ /* 0x000fe200078e02ff */
[----:B------:R-:W-:Y:S01]  /*89e0*/  IADD3 R12, P4, PT, R11, R2, RZ ;  /* 0x000000020b0c7210 */ /* 0x000fe20007f9e0ff */
[----:B------:R-:W-:Y:S01]  /*89f0*/  @!P5 FMUL R38, R38, 16777216 ;  /* 0x4b8000002626d820 */ /* 0x000fe20000400000 */
[----:B------:R-:W-:Y:S01]  /*8a00*/  @!P5 FMUL R39, R39, 16777216 ;  /* 0x4b8000002727d820 */ /* 0x000fe20000400000 */
[----:B------:R-:W-:Y:S01]  /*8a10*/  F2FP.BF16.F32.PACK_AB R86, R7, R86 ;  /* 0x000000560756723e */ /* 0x000fe200000010ff */
[----:B------:R-:W-:Y:S01]  /*8a20*/  @!P5 FMUL R19, R19, 16777216 ;  /* 0x4b8000001313d820 */ /* 0x000fe20000400000 */
[----:B------:R-:W-:Y:S01]  /*8a30*/  F2FP.BF16.F32.PACK_AB R99, R16, R99 ;  /* 0x000000631063723e */ /* 0x000fe200000010ff */
[----:B------:R-:W-:Y:S01]  /*8a40*/  @!P5 FMUL R26, R26, 16777216 ;  /* 0x4b8000001a1ad820 */ /* 0x000fe20000400000 */
[----:B------:R-:W-:Y:S01]  /*8a50*/  LEA.HI.X.SX32 R11, R11, R3, 0x1, P2 ;  /* 0x000000030b0b7211 */ /* 0x000fe200010f0eff */
[----:B------:R-:W-:Y:S01]  /*8a60*/  @!P5 FMUL R27, R27, 16777216 ;  /* 0x4b8000001b1bd820 */ /* 0x000fe20000400000 */
        /* <DEDUP_REMOVED lines=28> */
[C---:B------:R-:W-:Y:S01]  /*8c30*/  FMUL R98, R71.reuse, R28 ;  /* 0x0000001c47627220 */ /* 0x040fe20000400000 */
[C---:B------:R-:W-:Y:S01]  /*8c40*/  FMUL R29, R71.reuse, R29 ;  /* 0x0000001d471d7220 */ /* 0x040fe20000400000 */
[C---:B------:R-:W-:Y:S01]  /*8c50*/  FMUL R100, R71.reuse, R32 ;  /* 0x0000002047647220 */ /* 0x040fe20000400000 */
[C---:B------:R-:W-:Y:S01]  /*8c60*/  FMUL R33, R71.reuse, R33 ;  /* 0x0000002147217220 */ /* 0x040fe20000400000 */
[C---:B------:R-:W-:Y:S01]  /*8c70*/  FMUL R109, R71.reuse, R46 ;  /* 0x0000002e476d7220 */ /* 0x040fe20000400000 */
[----:B------:R-:W-:Y:S01]  /*8c80*/  FMUL R24, R71, R47 ;  /* 0x0000002f47187220 */ /* 0x000fe20000400000 */
[----:B------:R-:W-:Y:S01]  /*8c90*/  F2FP.BF16.F32.PACK_AB R87, R6, R87 ;  /* 0x000000570657723e */ /* 0x000fe200000010ff */
[----:B------:R-:W-:Y:S01]  /*8ca0*/  IMAD R25, R97, 0x28, RZ ;  /* 0x0000002861197824 */ /* 0x000fe200078e02ff */
[----:B------:R-:W-:Y:S01]  /*8cb0*/  F2FP.BF16.F32.PACK_AB R94, R23, R94 ;  /* 0x0000005e175e723e */ /* 0x000fe200000010ff */
[----:B------:R-:W-:Y:S01]  /*8cc0*/  IMAD R23, R97, 0xa, RZ ;  /* 0x0000000a61177824 */ /* 0x000fe200078e02ff */
[----:B------:R-:W-:Y:S01]  /*8cd0*/  F2FP.BF16.F32.PACK_AB R95, R14, R95 ;  /* 0x0000005f0e5f723e */ /* 0x000fe200000010ff */
[----:B------:R-:W-:Y:S01]  /*8ce0*/  FMUL R103, R71, R38 ;  /* 0x0000002647677220 */ /* 0x000fe20000400000 */
[----:B------:R-:W-:Y:S01]  /*8cf0*/  LEA R7, R97, R97, 0x1 ;  /* 0x0000006161077211 */ /* 0x000fe200078e08ff */
[----:B------:R-:W-:Y:S01]  /*8d00*/  FMUL R20, R71, R39 ;  /* 0x0000002747147220 */ /* 0x000fe20000400000 */
[----:B------:R-:W-:Y:S01]  /*8d10*/  LEA.HI.X.SX32 R5, R5, R3, 0x1, P6 ;  /* 0x0000000305057211 */ /* 0x000fe200030f0eff */
[----:B------:R-:W-:Y:S01]  /*8d20*/  FMUL R105, R71, R42 ;  /* 0x0000002a47697220 */ /* 0x000fe20000400000 */
[-C--:B------:R-:W-:Y:S01]  /*8d30*/  IADD3 R16, P2, PT, R15, R2.reuse, RZ ;  /* 0x000000020f107210 */ /* 0x080fe20007f5e0ff */
[----:B------:R-:W-:Y:S01]  /*8d40*/  FMUL R22, R71, R43 ;  /* 0x0000002b47167220 */ /* 0x000fe20000400000 */
[----:B------:R-:W-:Y:S01]  /*8d50*/  IADD3 R6, P5, PT, R165, R2, RZ ;  /* 0x00000002a5067210 */ /* 0x000fe20007fbe0ff */
[----:B------:R-:W-:Y:S01]  /*8d60*/  FMUL R121, R71, R56 ;  /* 0x0000003847797220 */ /* 0x000fe20000400000 */
[-C--:B------:R-:W-:Y:S01]  /*8d70*/  IADD3 R14, P6, PT, R13, R2.reuse, RZ ;  /* 0x000000020d0e7210 */ /* 0x080fe20007fde0ff */
[----:B------:R-:W-:Y:S01]  /*8d80*/  FMUL R30, R71, R57 ;  /* 0x00000039471e7220 */ /* 0x000fe20000400000 */
[----:B------:R-:W-:Y:S01]  /*8d90*/  F2FP.BF16.F32.PACK_AB R101, R18, R101 ;  /* 0x000000651265723e */ /* 0x000fe200000010ff */
[----:B------:R-:W-:Y:S01]  /*8da0*/  IMAD R21, R97, 0x14, RZ ;  /* 0x0000001461157824 */ /* 0x000fe200078e02ff */
[----:B------:R-:W-:Y:S01]  /*8db0*/  LEA.HI.X.SX32 R13, R13, R3, 0x1, P4 ;  /* 0x000000030d0d7211 */ /* 0x000fe200020f0eff */
[----:B------:R-:W-:Y:S01]  /*8dc0*/  FMUL R19, R71, R19 ;  /* 0x0000001347137220 */ /* 0x000fe20000400000 */
[----:B------:R-:W-:Y:S01]  /*8dd0*/  IADD3 R18, P4, PT, R17, R2, RZ ;  /* 0x0000000211127210 */ /* 0x000fe20007f9e0ff */
[----:B------:R-:W-:Y:S01]  /*8de0*/  FMUL R102, R71, R36 ;  /* 0x0000002447667220 */ /* 0x000fe20000400000 */
[----:B------:R-:W-:Y:S01]  /*8df0*/  LEA.HI.X.SX32 R17, R7, R3, 0x1, P2 ;  /* 0x0000000307117211 */ /* 0x000fe200010f0eff */
[----:B------:R-:W-:Y:S01]  /*8e00*/  FMUL R37, R71, R37 ;  /* 0x0000002547257220 */ /* 0x000fe20000400000 */
[----:B------:R-:W-:Y:S01]  /*8e10*/  F2FP.BF16.F32.PACK_AB R98, R29, R98 ;  /* 0x000000621d62723e */ /* 0x000fe200000010ff */
[----:B------:R-:W-:Y:S01]  /*8e20*/  FMUL R125, R71, R60 ;  /* 0x0000003c477d7220 */ /* 0x000fe20000400000 */
[----:B------:R-:W-:Y:S01]  /*8e30*/  F2FP.BF16.F32.PACK_AB R100, R33, R100 ;  /* 0x000000642164723e */ /* 0x000fe200000010ff */
[----:B------:R-:W-:Y:S01]  /*8e40*/  FMUL R32, R71, R61 ;  /* 0x0000003d47207220 */ /* 0x000fe20000400000 */
[----:B------:R-:W-:Y:S01]  /*8e50*/  F2FP.BF16.F32.PACK_AB R109, R24, R109 ;  /* 0x0000006d186d723e */ /* 0x000fe200000010ff */
[----:B------:R-:W-:Y:S01]  /*8e60*/  IMAD R33, R97, 0x38, RZ ;  /* 0x0000003861217824 */ /* 0x000fe200078e02ff */
[----:B------:R-:W-:Y:S01]  /*8e70*/  LEA.HI.X.SX32 R7, R25, R3, 0x1, P5 ;  /* 0x0000000319077211 */ /* 0x000fe200028f0eff */
[C---:B------:R-:W-:Y:S01]  /*8e80*/  IMAD R29, R97.reuse, 0x1c, RZ ;  /* 0x0000001c611d7824 */ /* 0x040fe200078e02ff */
[----:B------:R-:W-:Y:S01]  /*8e90*/  F2FP.BF16.F32.PACK_AB R89, R8, R89 ;  /* 0x000000590859723e */ /* 0x000fe200000010ff */
[C---:B------:R-:W-:Y:S01]  /*8ea0*/  IMAD R31, R97.reuse, 0xe, RZ ;  /* 0x0000000e611f7824 */ /* 0x040fe200078e02ff */
[----:B------:R-:W-:Y:S01]  /*8eb0*/  LEA R9, R97, R97, 0x2 ;  /* 0x0000006161097211 */ /* 0x000fe200078e10ff */
[----:B------:R-:W-:Y:S01]  /*8ec0*/  FMUL R117, R71, R54 ;  /* 0x0000003647757220 */ /* 0x000fe20000400000 */
[-C--:B------:R-:W-:Y:S01]  /*8ed0*/  IADD3 R24, P5, PT, R23, R2.reuse, RZ ;  /* 0x0000000217187210 */ /* 0x080fe20007fbe0ff */
[----:B------:R-:W-:Y:S01]  /*8ee0*/  FMUL R28, R71, R55 ;  /* 0x00000037471c7220 */ /* 0x000fe20000400000 */
[----:B------:R-:W-:Y:S01]  /*8ef0*/  IADD3 R8, P3, PT, R197, R2, RZ ;  /* 0x00000002c5087210 */ /* 0x000fe20007f7e0ff */
[C---:B------:R-:W-:Y:S01]  /*8f00*/  FMUL R108, R71.reuse, R44 ;  /* 0x0000002c476c7220 */ /* 0x040fe20000400000 */
[----:B------:R-:W-:Y:S01]  /*8f10*/  F2FP.BF16.F32.PACK_AB R103, R20, R103 ;  /* 0x000000671467723e */ /* 0x000fe200000010ff */
[----:B------:R-:W-:Y:S01]  /*8f20*/  FMUL R45, R71, R45 ;  /* 0x0000002d472d7220 */ /* 0x000fe20000400000 */
[----:B------:R-:W-:Y:S01]  /*8f30*/  LEA.HI.X.SX32 R15, R15, R3, 0x1, P6 ;  /* 0x000000030f0f7211 */ /* 0x000fe200030f0eff */
[C---:B------:R-:W-:Y:S01]  /*8f40*/  FMUL R96, R71.reuse, R26 ;  /* 0x0000001a47607220 */ /* 0x040fe20000400000 */
[----:B------:R-:W-:Y:S01]  /*8f50*/  F2FP.BF16.F32.PACK_AB R105, R22, R105 ;  /* 0x000000691669723e */ /* 0x000fe200000010ff */
[----:B------:R-:W-:Y:S01]  /*8f60*/  FMUL R27, R71, R27 ;  /* 0x0000001b471b7220 */ /* 0x000fe20000400000 */
[----:B------:R-:W-:Y:S01]  /*8f70*/  IADD3 R20, P6, PT, R25, R2, RZ ;  /* 0x0000000219147210 */ /* 0x000fe20007fde0ff */
[----:B------:R-:W-:Y:S01]  /*8f80*/  IMAD R39, R97, 0x24, RZ ;  /* 0x0000002461277824 */ /* 0x000fe200078e02ff */
[----:B------:R-:W-:Y:S01]  /*8f90*/  F2FP.BF16.F32.PACK_AB R121, R30, R121 ;  /* 0x000000791e79723e */ /* 0x000fe200000010ff */
        /* <DEDUP_REMOVED lines=8> */
[C---:B------:R-:W-:Y:S01]  /*9020*/  IMAD R37, R97.reuse, 0x12, RZ ;  /* 0x0000001261257824 */ /* 0x040fe200078e02ff */
[----:B------:R-:W-:Y:S01]  /*9030*/  F2FP.BF16.F32.PACK_AB R125, R32, R125 ;  /* 0x0000007d207d723e */ /* 0x000fe200000010ff */
[----:B------:R-:W-:Y:S01]  /*9040*/  IMAD R43, R97, 0x16, RZ ;  /* 0x00000016612b7824 */ /* 0x000fe200078e02ff */
[----:B------:R-:W-:Y:S01]  /*9050*/  IADD3 R30, P5, PT, R29, R2, RZ ;  /* 0x000000021d1e7210 */ /* 0x000fe20007fbe0ff */
[----:B------:R-:W-:Y:S01]  /*9060*/  FMUL R104, R71, R40 ;  /* 0x0000002847687220 */ /* 0x000fe20000400000 */
[----:B------:R-:W-:Y:S01]  /*9070*/  LEA.HI.X.SX32 R9, R33, R3, 0x1, P3 ;  /* 0x0000000321097211 */ /* 0x000fe200018f0eff */
[----:B------:R-:W-:Y:S01]  /*9080*/  FMUL R41, R71, R41 ;  /* 0x0000002947297220 */ /* 0x000fe20000400000 */
[----:B------:R-:W-:Y:S01]  /*9090*/  LEA R19, R97, -R97, 0x3 ;  /* 0x8000006161137211 */ /* 0x000fe200078e18ff */
[----:B------:R-:W-:Y:S01]  /*90a0*/  FMUL R127, R71, R62 ;  /* 0x0000003e477f7220 */ /* 0x000fe20000400000 */
[----:B------:R-:W-:Y:S01]  /*90b0*/  IADD3 R32, P3, PT, R31, R2, RZ ;  /* 0x000000021f207210 */ /* 0x000fe20007f7e0ff */
[----:B------:R-:W-:Y:S01]  /*90c0*/  FMUL R34, R71, R63 ;  /* 0x0000003f47227220 */ /* 0x000fe20000400000 */
[----:B------:R-:W-:Y:S01]  /*90d0*/  F2FP.BF16.F32.PACK_AB R117, R28, R117 ;  /* 0x000000751c75723e */ /* 0x000fe200000010ff */
[----:B------:R-:W-:Y:S01]  /*90e0*/  IMAD R35, R97, 0xb, RZ ;  /* 0x0000000b61237824 */ /* 0x000fe200078e02ff */
[-C--:B------:R-:W-:Y:S01]  /*90f0*/  LEA.HI.X.SX32 R23, R23, R3.reuse, 0x1, P2 ;  /* 0x0000000317177211 */ /* 0x080fe200010f0eff */
[----:B------:R-:W-:Y:S01]  /*9100*/  IMAD R51, R97, 0x34, RZ ;  /* 0x0000003461337824 */ /* 0x000fe200078e02ff */
[----:B------:R-:W-:Y:S01]  /*9110*/  F2FP.BF16.F32.PACK_AB R108, R45, R108 ;  /* 0x0000006c2d6c723e */ /* 0x000fe200000010ff */
[----:B------:R-:W-:Y:S01]  /*9120*/  IMAD R45, R97, 0x2c, RZ ;  /* 0x0000002c612d7824 */ /* 0x000fe200078e02ff */
[----:B------:R-:W-:Y:S01]  /*9130*/  IADD3 R28, P2, PT, R33, R2, RZ ;  /* 0x00000002211c7210 */ /* 0x000fe20007f5e0ff */
[----:B------:R-:W-:Y:S01]  /*9140*/  IMAD R57, R97, 0x3c, RZ ;  /* 0x0000003c61397824 */ /* 0x000fe200078e02ff */
[----:B------:R-:W-:Y:S01]  /*9150*/  LEA.HI.X.SX32 R31, R31, R3, 0x1, P5 ;  /* 0x000000031f1f7211 */ /* 0x000fe200028f0eff */
[----:B------:R-:W-:Y:S01]  /*9160*/  FMUL R124, R71, R64 ;  /* 0x00000040477c7220 */ /* 0x000fe20000400000 */
[----:B------:R-:W-:Y:S01]  /*9170*/  F2FP.BF16.F32.PACK_AB R96, R27, R96 ;  /* 0x000000601b60723e */ /* 0x000fe200000010ff */
[----:B------:R-:W-:Y:S01]  /*9180*/  FMUL R65, R71, R65 ;  /* 0x0000004147417220 */ /* 0x000fe20000400000 */
[----:B------:R-:W-:Y:S01]  /*9190*/  IADD3 R36, P5, PT, R39, R2, RZ ;  /* 0x0000000227247210 */ /* 0x000fe20007fbe0ff */
[----:B------:R-:W-:Y:S01]  /*91a0*/  IMAD R55, R97, 0x1e, RZ ;  /* 0x0000001e61377824 */ /* 0x000fe200078e02ff */
[----:B------:R-:W-:Y:S01]  /*91b0*/  LEA.HI.X.SX32 R33, R19, R3, 0x1, P3 ;  /* 0x0000000313217211 */ /* 0x000fe200018f0eff */
[----:B------:R-:W-:Y:S01]  /*91c0*/  FMUL R116, R71, R52 ;  /* 0x0000003447747220 */ /* 0x000fe20000400000 */
[----:B------:R-:W-:Y:S01]  /*91d0*/  LEA R27, R97, R97, 0x3 ;  /* 0x00000061611b7211 */ /* 0x000fe200078e18ff */
[----:B------:R-:W-:Y:S01]  /*91e0*/  FMUL R53, R71, R53 ;  /* 0x0000003547357220 */ /* 0x000fe20000400000 */
[----:B------:R-:W-:Y:S01]  /*91f0*/  IADD3 R38, P3, PT, R37, R2, RZ ;  /* 0x0000000225267210 */ /* 0x000fe20007f7e0ff */
[C---:B------:R-:W-:Y:S01]  /*9200*/  FMUL R120, R71.reuse, R58 ;  /* 0x0000003a47787220 */ /* 0x040fe20000400000 */
[----:B------:R-:W-:Y:S01]  /*9210*/  F2FP.BF16.F32.PACK_AB R113, R26, R113 ;  /* 0x000000711a71723e */ /* 0x000fe200000010ff */
[----:B------:R-:W-:Y:S01]  /*9220*/  FMUL R59, R71, R59 ;  /* 0x0000003b473b7220 */ /* 0x000fe20000400000 */
[-C--:B------:R-:W-:Y:S01]  /*9230*/  LEA.HI.X.SX32 R21, R21, R3.reuse, 0x1, P6 ;  /* 0x0000000315157211 */ /* 0x080fe200030f0eff */
[----:B------:R-:W-:Y:S01]  /*9240*/  IMAD R61, R97, 0x22, RZ ;  /* 0x00000022613d7824 */ /* 0x000fe200078e02ff */
[-C--:B------:R-:W-:Y:S01]  /*9250*/  LEA.HI.X.SX32 R19, R39, R3.reuse, 0x1, P4 ;  /* 0x0000000327137211 */ /* 0x080fe200020f0eff */
[----:B------:R-:W-:Y:S01]  /*9260*/  FMUL R126, R71, R66 ;  /* 0x00000042477e7220 */ /* 0x000fe20000400000 */
[----:B------:R-:W-:Y:S01]  /*9270*/  LEA.HI.X.SX32 R37, R37, R3, 0x1, P5 ;  /* 0x0000000325257211 */ /* 0x000fe200028f0eff */
[----:B------:R-:W-:Y:S01]  /*9280*/  FMUL R67, R71, R67 ;  /* 0x0000004347437220 */ /* 0x000fe20000400000 */
[----:B------:R-:W-:Y:S01]  /*9290*/  F2FP.BF16.F32.PACK_AB R112, R49, R112 ;  /* 0x000000703170723e */ /* 0x000fe200000010ff */
[----:B------:R-:W-:Y:S01]  /*92a0*/  IMAD R49, R97, 0x1a, RZ ;  /* 0x0000001a61317824 */ /* 0x000fe200078e02ff */
[-C--:B------:R-:W-:Y:S01]  /*92b0*/  IADD3 R26, P6, PT, R173, R2.reuse, RZ ;  /* 0x00000002ad1a7210 */ /* 0x080fe20007fde0ff */
[----:B------:R-:W-:Y:S01]  /*92c0*/  IMAD R73, R97, 0x2e, RZ ;  /* 0x0000002e61497824 */ /* 0x000fe200078e02ff */
[-C--:B------:R-:W-:Y:S01]  /*92d0*/  IADD3 R42, P5, PT, R45, R2.reuse, RZ ;  /* 0x000000022d2a7210 */ /* 0x080fe20007fbe0ff */
[----:B------:R-:W-:Y:S01]  /*92e0*/  IMAD R185, R97, 0x64, RZ ;  /* 0x0000006461b97824 */ /* 0x000fe200078e02ff */
[----:B------:R-:W-:Y:S01]  /*92f0*/  LEA.HI.X.SX32 R39, R27, R3, 0x1, P3 ;  /* 0x000000031b277211 */ /* 0x000fe200018f0eff */
[----:B------:R-:W-:Y:S01]  /*9300*/  IMAD R63, R97, 0x15, RZ ;  /* 0x00000015613f7824 */ /* 0x000fe200078e02ff */
[----:B------:R-:W-:Y:S01]  /*9310*/  IADD3 R44, P3, PT, R43, R2, RZ ;  /* 0x000000022b2c7210 */ /* 0x000fe20007f7e0ff */
[----:B------:R-:W-:Y:S01]  /*9320*/  IMAD R77, R97, 0x32, RZ ;  /* 0x00000032614d7824 */ /* 0x000fe200078e02ff */
[----:B------:R-:W-:Y:S01]  /*9330*/  F2FP.BF16.F32.PACK_AB R104, R41, R104 ;  /* 0x000000682968723e */ /* 0x000fe200000010ff */
[C---:B------:R-:W-:Y:S01]  /*9340*/  IMAD R41, R97.reuse, 0xd, RZ ;  /* 0x0000000d61297824 */ /* 0x040fe200078e02ff */
[----:B------:R-:W-:Y:S01]  /*9350*/  F2FP.BF16.F32.PACK_AB R127, R34, R127 ;  /* 0x0000007f227f723e */ /* 0x000fe200000010ff */
[----:B------:R-:W-:Y:S01]  /*9360*/  IMAD R193, R97, 0x6c, RZ ;  /* 0x0000006c61c17824 */ /* 0x000fe200078e02ff */
[-C--:B------:R-:W-:Y:S01]  /*9370*/  LEA.HI.X.SX32 R29, R29, R3.reuse, 0x1, P2 ;  /* 0x000000031d1d7211 */ /* 0x080fe200010f0eff */
        /* <DEDUP_REMOVED lines=19> */
[----:B------:R-:W-:Y:S01]  /*94b0*/  IADD3 R54, P5, PT, R57, R2, RZ ;  /* 0x0000000239367210 */ /* 0x000fe20007fbe0ff */
[----:B------:R-:W-:Y:S01]  /*94c0*/  IMAD R159, R97, 0x4a, RZ ;  /* 0x0000004a619f7824 */ /* 0x000fe200078e02ff */
[----:B------:R-:W-:Y:S01]  /*94d0*/  LEA.HI.X.SX32 R51, R41, R3, 0x1, P3 ;  /* 0x0000000329337211 */ /* 0x000fe200018f0eff */
[----:B------:R-:W-:Y:S01]  /*94e0*/  IMAD R163, R97, 0x4e, RZ ;  /* 0x0000004e61a37824 */ /* 0x000fe200078e02ff */
[----:B------:R-:W-:Y:S01]  /*94f0*/  F2FP.BF16.F32.PACK_AB R124, R65, R124 ;  /* 0x0000007c417c723e */ /* 0x000fe200000010ff */
[C---:B------:R-:W-:Y:S01]  /*9500*/  IMAD R65, R97.reuse, 0x26, RZ ;  /* 0x0000002661417824 */ /* 0x040fe200078e02ff */
[C---:B------:R-:W-:Y:S01]  /*9510*/  LEA R47, R97.reuse, -R97, 0x4 ;  /* 0x80000061612f7211 */ /* 0x040fe200078e20ff */
[----:B------:R-:W-:Y:S01]  /*9520*/  IMAD R167, R97, 0x52, RZ ;  /* 0x0000005261a77824 */ /* 0x000fe200078e02ff */
[-C--:B------:R-:W-:Y:S01]  /*9530*/  IADD3 R56, P3, PT, R55, R2.reuse, RZ ;  /* 0x0000000237387210 */ /* 0x080fe20007f7e0ff */
[----:B------:R-:W-:Y:S01]  /*9540*/  IMAD R119, R97, 0x23, RZ ;  /* 0x0000002361777824 */ /* 0x000fe200078e02ff */
[----:B------:R-:W-:Y:S01]  /*9550*/  IADD3 R46, P6, PT, R155, R2, RZ ;  /* 0x000000029b2e7210 */ /* 0x000fe20007fde0ff */
[----:B------:R-:W-:Y:S01]  /*9560*/  IMAD R171, R97, 0x56, RZ ;  /* 0x0000005661ab7824 */ /* 0x000fe200078e02ff */
[----:B------:R-:W-:Y:S01]  /*9570*/  F2FP.BF16.F32.PACK_AB R116, R53, R116 ;  /* 0x000000743574723e */ /* 0x000fe200000010ff */
[----:B------:R-:W-:Y:S01]  /*9580*/  IMAD R123, R97, 0x25, RZ ;  /* 0x00000025617b7824 */ /* 0x000fe200078e02ff */
[-C--:B------:R-:W-:Y:S01]  /*9590*/  LEA.HI.X.SX32 R41, R57, R3.reuse, 0x1, P4 ;  /* 0x0000000339297211 */ /* 0x080fe200020f0eff */
[----:B------:R-:W-:Y:S01]  /*95a0*/  IMAD R175, R97, 0x5a, RZ ;  /* 0x0000005a61af7824 */ /* 0x000fe200078e02ff */
[----:B------:R-:W-:Y:S01]  /*95b0*/  LEA.HI.X.SX32 R55, R55, R3, 0x1, P5 ;  /* 0x0000000337377211 */ /* 0x000fe200028f0eff */
[----:B------:R-:W-:Y:S01]  /*95c0*/  IMAD R129, R97, 0x27, RZ ;  /* 0x0000002761817824 */ /* 0x000fe200078e02ff */
[----:B------:R-:W-:Y:S01]  /*95d0*/  F2FP.BF16.F32.PACK_AB R120, R59, R120 ;  /* 0x000000783b78723e */ /* 0x000fe200000010ff */
[C---:B------:R-:W-:Y:S01]  /*95e0*/  IMAD R59, R97.reuse, 0x13, RZ ;  /* 0x00000013613b7824 */ /* 0x040fe200078e02ff */
        /* <DEDUP_REMOVED lines=10> */
[-C--:B------:R-:W-:Y:S01]  /*9690*/  IADD3 R64, P6, PT, R65, R2.reuse, RZ ;  /* 0x0000000241407210 */ /* 0x080fe20007fde0ff */
[----:B------:R-:W-:Y:S01]  /*96a0*/  IMAD R135, R97, 0x2d, RZ ;  /* 0x0000002d61877824 */ /* 0x000fe200078e02ff */
[----:B------:R-:W-:Y:S01]  /*96b0*/  IADD3 R58, P4, PT, R169, R2, RZ ;  /* 0x00000002a93a7210 */ /* 0x000fe20007f9e0ff */
[----:B------:R-:W-:Y:S01]  /*96c0*/  IMAD R137, R97, 0x2f, RZ ;  /* 0x0000002f61897824 */ /* 0x000fe200078e02ff */
[-C--:B------:R-:W-:Y:S01]  /*96d0*/  LEA.HI.X.SX32 R61, R53, R3.reuse, 0x1, P5 ;  /* 0x00000003353d7211 */ /* 0x080fe200028f0eff */
[----:B------:R-:W-:Y:S01]  /*96e0*/  IMAD R191, R97, 0x6a, RZ ;  /* 0x0000006a61bf7824 */ /* 0x000fe200078e02ff */
[-C--:B------:R-:W-:Y:S01]  /*96f0*/  LEA.HI.X.SX32 R53, R65, R3.reuse, 0x1, P2 ;  /* 0x0000000341357211 */ /* 0x080fe200010f0eff */
[----:B------:R-:W-:Y:S01]  /*9700*/  IMAD R139, R97, 0x31, RZ ;  /* 0x00000031618b7824 */ /* 0x000fe200078e02ff */
[----:B------:R-:W-:Y:S01]  /*9710*/  F2FP.BF16.F32.PACK_AB R126, R67, R126 ;  /* 0x0000007e437e723e */ /* 0x000fe200000010ff */
        /* <DEDUP_REMOVED lines=22> */
[----:B------:R0:W-:Y:S01]  /*9880*/  STG.E.U16 desc[UR18][R2.64], R85 ;  /* 0x0000005502007986 */ /* 0x0001e2000c101512 */
[----:B------:R-:W-:Y:S01]  /*9890*/  LEA.HI.X.SX32 R67, R77, R3, 0x1, P5 ;  /* 0x000000034d437211 */ /* 0x000fe200028f0eff */
[----:B-1----:R-:W-:Y:S01]  /*98a0*/  UIMAD UR4, UR6, UR4, URZ ;  /* 0x00000004060472a4 */ /* 0x002fe2000f8e02ff */
[----:B------:R-:W-:-:S02]  /*98b0*/  IADD3 R80, P5, PT, R81, R2, RZ ;  /* 0x0000000251507210 */ /* 0x000fc40007fbe0ff */
[-C--:B------:R-:W-:Y:S01]  /*98c0*/  IADD3 R74, P2, PT, R201, R2.reuse, RZ ;  /* 0x00000002c94a7210 */ /* 0x080fe20007f5e0ff */
[----:B------:R-:W-:Y:S01]  /*98d0*/  USHF.L.U32 UR6, UR4, 0x2, URZ ;  /* 0x0000000204067899 */ /* 0x000fe200080006ff */
[-C--:B------:R-:W-:Y:S01]  /*98e0*/  LEA.HI.X.SX32 R77, R71, R3.reuse, 0x1, P3 ;  /* 0x00000003474d7211 */ /* 0x080fe200018f0eff */
[----:B------:R-:W-:Y:S01]  /*98f0*/  UIMAD.WIDE UR4, UR4, 0x4, URZ ;  /* 0x00000004040478a5 */ /* 0x000fe2000f8e02ff */
[-C--:B------:R-:W-:Y:S02]  /*9900*/  LEA.HI.X.SX32 R71, R81, R3.reuse, 0x1, P6 ;  /* 0x0000000351477211 */ /* 0x080fe400030f0eff */
[-C--:B------:R-:W-:Y:S02]  /*9910*/  IADD3 R106, P6, PT, R107, R2.reuse, RZ ;  /* 0x000000026b6a7210 */ /* 0x080fe40007fde0ff */
[----:B------:R-:W-:Y:S02]  /*9920*/  LEA.HI.X.SX32 R81, R75, R3, 0x1, P5 ;  /* 0x000000034b517211 */ /* 0x000fe400028f0eff */
[----:B------:R-:W-:-:S02]  /*9930*/  IADD3 R78, P4, PT, R209, R2, RZ ;  /* 0x00000002d14e7210 */ /* 0x000fc40007f9e0ff */
[-C--:B------:R-:W-:Y:S02]  /*9940*/  LEA.HI.X.SX32 R75, R107, R3.reuse, 0x1, P2 ;  /* 0x000000036b4b7211 */ /* 0x080fe400010f0eff */
[-C--:B------:R-:W-:Y:S02]  /*9950*/  IADD3 R114, P2, PT, R115, R2.reuse, RZ ;  /* 0x0000000273727210 */ /* 0x080fe40007f5e0ff */
[-C--:B------:R-:W-:Y:S02]  /*9960*/  IADD3 R82, P3, PT, R153, R2.reuse, RZ ;  /* 0x0000000299527210 */ /* 0x080fe40007f7e0ff */
[-C--:B------:R-:W-:Y:S02]  /*9970*/  IADD3 R110, P5, PT, R157, R2.reuse, RZ ;  /* 0x000000029d6e7210 */ /* 0x080fe40007fbe0ff */
[-C--:B------:R-:W-:Y:S02]  /*9980*/  LEA.HI.X.SX32 R107, R79, R3.reuse, 0x1, P6 ;  /* 0x000000034f6b7211 */ /* 0x080fe400030f0eff */
[----:B------:R-:W-:Y:S01]  /*9990*/  IADD3 R118, P6, PT, R159, R2, RZ ;  /* 0x000000029f767210 */ /* 0x000fe20007fde0ff */
[----:B------:R-:W-:Y:S01]  /*99a0*/  IMAD R159, R97, 0x7e, RZ ;  /* 0x0000007e619f7824 */ /* 0x000fe200078e02ff */
[----:B------:R-:W-:-:S02]  /*99b0*/  LEA.HI.X.SX32 R79, R115, R3, 0x1, P4 ;  /* 0x00000003734f7211 */ /* 0x000fc400020f0eff */
[-C--:B------:R-:W-:Y:S02]  /*99c0*/  IADD3 R122, P4, PT, R163, R2.reuse, RZ ;  /* 0x00000002a37a7210 */ /* 0x080fe40007f9e0ff */
[-C--:B------:R-:W-:Y:S02]  /*99d0*/  LEA.HI.X.SX32 R115, R83, R3.reuse, 0x1, P2 ;  /* 0x0000000353737211 */ /* 0x080fe400010f0eff */
[-C--:B------:R-:W-:Y:S02]  /*99e0*/  IADD3 R128, P2, PT, R167, R2.reuse, RZ ;  /* 0x00000002a7807210 */ /* 0x080fe40007f5e0ff */
[-C--:B------:R-:W-:Y:S02]  /*99f0*/  LEA.HI.X.SX32 R83, R111, R3.reuse, 0x1, P3 ;  /* 0x000000036f537211 */ /* 0x080fe400018f0eff */
[----:B------:R-:W-:Y:S02]  /*9a00*/  IADD3 R130, P3, PT, R171, R2, RZ ;  /* 0x00000002ab827210 */ /* 0x000fe40007f7e0ff */
        /* <DEDUP_REMOVED lines=9> */
[-C--:B------:R-:W-:Y:S02]  /*9aa0*/  LEA.HI.X.SX32 R133, R135, R3.reuse, 0x1, P5 ;  /* 0x0000000387857211 */ /* 0x080fe400028f0eff */
[-C--:B------:R-:W-:Y:S02]  /*9ab0*/  IADD3 R140, P3, PT, R191, R2.reuse, RZ ;  /* 0x00000002bf8c7210 */ /* 0x080fe40007f7e0ff */
[----:B------:R-:W-:Y:S02]  /*9ac0*/  LEA.HI.X.SX32 R135, R137, R3, 0x1, P6 ;  /* 0x0000000389877211 */ /* 0x000fe400030f0eff */
[----:B------:R-:W-:-:S02]  /*9ad0*/  IADD3 R142, P5, PT, R195, R2, RZ ;  /* 0x00000002c38e7210 */ /* 0x000fc40007fbe0ff */
[-C--:B------:R-:W-:Y:S02]  /*9ae0*/  LEA.HI.X.SX32 R137, R139, R3.reuse, 0x1, P4 ;  /* 0x000000038b897211 */ /* 0x080fe400020f0eff */
[-C--:B------:R-:W-:Y:S02]  /*9af0*/  IADD3 R144, P6, PT, R199, R2.reuse, RZ ;  /* 0x00000002c7907210 */ /* 0x080fe40007fde0ff */
[-C--:B------:R-:W-:Y:S02]  /*9b00*/  LEA.HI.X.SX32 R139, R141, R3.reuse, 0x1, P2 ;  /* 0x000000038d8b7211 */ /* 0x080fe400010f0eff */
[----:B------:R-:W-:Y:S02]  /*9b10*/  IADD3 R146, P2, PT, R207, R2, RZ ;  /* 0x00000002cf927210 */ /* 0x000fe40007f5e0ff */
[-C--:B------:R-:W-:Y:S02]  /*9b20*/  LEA.HI.X.SX32 R141, R143, R3.reuse, 0x1, P3 ;  /* 0x000000038f8d7211 */ /* 0x080fe400018f0eff */
[----:B------:R-:W-:-:S02]  /*9b30*/  LEA.HI.X.SX32 R143, R145, R3, 0x1, P5 ;  /* 0x00000003918f7211 */ /* 0x000fc400028f0eff */
[-C--:B------:R-:W-:Y:S02]  /*9b40*/  LEA.HI.X.SX32 R145, R147, R3.reuse, 0x1, P6 ;  /* 0x0000000393917211 */ /* 0x080fe400030f0eff */
[----:B------:R-:W-:Y:S02]  /*9b50*/  LEA.HI.X.SX32 R147, R151, R3, 0x1, P2 ;  /* 0x0000000397937211 */ /* 0x000fe400010f0eff */
[----:B------:R-:W-:Y:S02]  /*9b60*/  SHF.L.U32 R151, R97, 0x1, RZ ;  /* 0x0000000161977819 */ /* 0x000fe400000006ff */
[-C--:B------:R-:W-:Y:S02]  /*9b70*/  IADD3 R148, P4, PT, R203, R2.reuse, RZ ;  /* 0x00000002cb947210 */ /* 0x080fe40007f9e0ff */
[-C--:B------:R-:W-:Y:S02]  /*9b80*/  IADD3 R154, P6, PT, R151, R2.reuse, RZ ;  /* 0x00000002979a7210 */ /* 0x080fe40007fde0ff */
[----:B------:R-:W-:-:S02]  /*9b90*/  LEA R156, P2, R97, R2, 0x2 ;  /* 0x00000002619c7211 */ /* 0x000fc400078410ff */
[-C--:B------:R-:W-:Y:S02]  /*9ba0*/  LEA.HI.X.SX32 R149, R149, R3.reuse, 0x1, P4 ;  /* 0x0000000395957211 */ /* 0x080fe400020f0eff */
[C---:B------:R-:W-:Y:S02]  /*9bb0*/  SHF.L.U32 R153, R97.reuse, 0x2, RZ ;  /* 0x0000000261997819 */ /* 0x040fe400000006ff */
[C---:B------:R-:W-:Y:S02]  /*9bc0*/  LEA R158, P3, R97.reuse, R2, 0x3 ;  /* 0x00000002619e7211 */ /* 0x040fe400078618ff */
[-C--:B------:R-:W-:Y:S02]  /*9bd0*/  LEA.HI.X.SX32 R155, R97, R3.reuse, 0x1, P6 ;  /* 0x00000003619b7211 */ /* 0x080fe400030f0eff */
[----:B------:R-:W-:Y:S02]  /*9be0*/  LEA.HI.X.SX32 R157, R151, R3, 0x1, P2 ;  /* 0x00000003979d7211 */ /* 0x000fe400010f0eff */
[----:B------:R-:W-:-:S02]  /*9bf0*/  SHF.L.U32 R161, R97, 0x3, RZ ;  /* 0x0000000361a17819 */ /* 0x000fc400000006ff */
[C---:B------:R-:W-:Y:S02]  /*9c00*/  SHF.L.U32 R163, R97.reuse, 0x4, RZ ;  /* 0x0000000461a37819 */ /* 0x040fe400000006ff */
[C---:B------:R-:W-:Y:S02]  /*9c10*/  SHF.L.U32 R165, R97.reuse, 0x5, RZ ;  /* 0x0000000561a57819 */ /* 0x040fe400000006ff */
[C---:B------:R-:W-:Y:S02]  /*9c20*/  LEA R167, R97.reuse, -R97, 0x6 ;  /* 0x8000006161a77211 */ /* 0x040fe400078e30ff */
[CC--:B------:R-:W-:Y:S02]  /*9c30*/  LEA R160, P4, R97.reuse, R2.reuse, 0x4 ;  /* 0x0000000261a07211 */ /* 0x0c0fe400078820ff */
[CC--:B------:R-:W-:Y:S02]  /*9c40*/  LEA R162, P5, R97.reuse, R2.reuse, 0x5 ;  /* 0x0000000261a27211 */ /* 0x0c0fe400078a28ff */
[----:B------:R-:W-:-:S02]  /*9c50*/  LEA R152, P6, R97, R2, 0x6 ;  /* 0x0000000261987211 */ /* 0x000fc400078c30ff */
[----:B------:R-:W-:Y:S02]  /*9c60*/  IADD3 R150, P2, PT, R159, R2, RZ ;  /* 0x000000029f967210 */ /* 0x000fe40007f5e0ff */
[-C--:B------:R-:W-:Y:S02]  /*9c70*/  LEA.HI.X.SX32 R159, R153, R3.reuse, 0x1, P3 ;  /* 0x00000003999f7211 */ /* 0x080fe400018f0eff */
[-C--:B------:R-:W-:Y:S02]  /*9c80*/  LEA.HI.X.SX32 R161, R161, R3.reuse, 0x1, P4 ;  /* 0x00000003a1a17211 */ /* 0x080fe400020f0eff */
[-C--:B------:R-:W-:Y:S02]  /*9c90*/  LEA.HI.X.SX32 R163, R163, R3.reuse, 0x1, P5 ;  /* 0x00000003a3a37211 */ /* 0x080fe400028f0eff */
[-C--:B------:R-:W-:Y:S02]  /*9ca0*/  LEA.HI.X.SX32 R153, R165, R3.reuse, 0x1, P6 ;  /* 0x00000003a5997211 */ /* 0x080fe400030f0eff */
[----:B------:R-:W-:-:S02]  /*9cb0*/  LEA.HI.X.SX32 R151, R167, R3, 0x1, P2 ;  /* 0x00000003a7977211 */ /* 0x000fc400010f0eff */
[----:B0-----:R-:W-:Y:S02]  /*9cc0*/  PRMT R3, R85, 0x7632, R3 ;  /* 0x0000763255037816 */ /* 0x001fe40000000003 */
[----:B------:R-:W-:Y:S02]  /*9cd0*/  PRMT R97, R86, 0x7632, R97 ;  /* 0x0000763256617816 */ /* 0x000fe40000000061 */
[----:B------:R-:W-:Y:S01]  /*9ce0*/  PRMT R2, R88, 0x7632, R2 ;  /* 0x0000763258027816 */ /* 0x000fe20000000002 */
[----:B------:R0:W-:Y:S04]  /*9cf0*/  STG.E.U16 desc[UR18][R154.64], R3 ;  /* 0x000000039a007986 */ /* 0x0001e8000c101512 */
[----:B------:R-:W-:Y:S04]  /*9d00*/  STG.E.U16 desc[UR18][R156.64], R86 ;  /* 0x000000569c007986 */ /* 0x000fe8000c101512 */
[----:B------:R1:W-:Y:S04]  /*9d10*/  STG.E.U16 desc[UR18][R16.64], R97 ;  /* 0x0000006110007986 */ /* 0x0003e8000c101512 */
[----:B------:R-:W-:Y:S01]  /*9d20*/  STG.E.U16 desc[UR18][R158.64], R87 ;  /* 0x000000579e007986 */ /* 0x000fe2000c101512 */
[----:B0-----:R-:W-:-:S02]  /*9d30*/  PRMT R3, R89, 0x7632, R3 ;  /* 0x0000763259037816 */ /* 0x001fc40000000003 */
[----:B-1----:R-:W-:-:S05]  /*9d40*/  PRMT R17, R87, 0x7632, R17 ;  /* 0x0000763257117816 */ /* 0x002fca0000000011 */
[----:B------:R0:W-:Y:S04]  /*9d50*/  STG.E.U16 desc[UR18][R24.64], R17 ;  /* 0x0000001118007986 */ /* 0x0001e8000c101512 */
[----:B------:R1:W-:Y:S04]  /*9d60*/  STG.E.U16 desc[UR18][R14.64], R88 ;  /* 0x000000580e007986 */ /* 0x0003e8000c101512 */
[----:B------:R2:W-:Y:S04]  /*9d70*/  STG.E.U16 desc[UR18][R32.64], R2 ;  /* 0x0000000220007986 */ /* 0x0005e8000c101512 */
[----:B------:R-:W-:Y:S01]  /*9d80*/  STG.E.U16 desc[UR18][R160.64], R89 ;  /* 0x00000059a0007986 */ /* 0x000fe2000c101512 */
[----:B0-----:R-:W-:-:S02]  /*9d90*/  PRMT R25, R91, 0x7632, R25 ;  /* 0x000076325b197816 */ /* 0x001fc40000000019 */
[----:B-1----:R-:W-:Y:S01]  /*9da0*/  PRMT R15, R90, 0x7632, R15 ;  /* 0x000076325a0f7816 */ /* 0x002fe2000000000f */
[----:B------:R0:W-:Y:S01]  /*9db0*/  STG.E.U16 desc[UR18][R38.64], R3 ;  /* 0x0000000326007986 */ /* 0x0001e2000c101512 */
[----:B--2---:R-:W-:-:S03]  /*9dc0*/  PRMT R2, R92, 0x7632, R2 ;  /* 0x000076325c027816 */ /* 0x004fc60000000002 */
[----:B------:R-:W-:Y:S01]  /*9dd0*/  STG.E.U16 desc[UR18][R22.64], R90 ;  /* 0x0000005a16007986 */ /* 0x000fe2000c101512 */
[----:B------:R-:W-:-:S03]  /*9de0*/  PRMT R32, R94, 0x7632, R32 ;  /* 0x000076325e207816 */ /* 0x000fc60000000020 */
[----:B------:R-:W-:Y:S04]  /*9df0*/  STG.E.U16 desc[UR18][R44.64], R15 ;  /* 0x0000000f2c007986 */ /* 0x000fe8000c101512 */
[----:B------:R1:W-:Y:S01]  /*9e00*/  STG.E.U16 desc[UR18][R12.64], R91 ;  /* 0x0000005b0c007986 */ /* 0x0003e2000c101512 */
[----:B0-----:R-:W-:Y:S02]  /*9e10*/  PRMT R3, R93, 0x7632, R3 ;  /* 0x000076325d037816 */ /* 0x001fe40000000003 */
[----:B------:R-:W-:Y:S01]  /*9e20*/  PRMT R38, R98, 0x7632, R38 ;  /* 0x0000763262267816 */ /* 0x000fe20000000026 */
[----:B------:R-:W-:Y:S04]  /*9e30*/  STG.E.U16 desc[UR18][R50.64], R25 ;  /* 0x0000001932007986 */ /* 0x000fe8000c101512 */
[----:B------:R-:W-:Y:S04]  /*9e40*/  STG.E.U16 desc[UR18][R30.64], R92 ;  /* 0x0000005c1e007986 */ /* 0x000fe8000c101512 */
[----:B------:R0:W-:Y:S01]  /*9e50*/  STG.E.U16 desc[UR18][R56.64], R2 ;  /* 0x0000000238007986 */ /* 0x0001e2000c101512 */
[----:B-1----:R-:W-:-:S03]  /*9e60*/  PRMT R12, R95, 0x7632, R12 ;  /* 0x000076325f0c7816 */ /* 0x002fc6000000000c */
[----:B------:R-:W-:Y:S04]  /*9e70*/  STG.E.U16 desc[UR18][R162.64], R93 ;  /* 0x0000005da2007986 */ /* 0x000fe8000c101512 */
[----:B------:R1:W-:Y:S04]  /*9e80*/  STG.E.U16 desc[UR18][R60.64], R3 ;  /* 0x000000033c007986 */ /* 0x0003e8000c101512 */
[----:B------:R-:W-:Y:S01]  /*9e90*/  STG.E.U16 desc[UR18][R36.64], R94 ;  /* 0x0000005e24007986 */ /* 0x000fe2000c101512 */
[----:B0-----:R-:W-:Y:S02]  /*9ea0*/  PRMT R2, R96, 0x7632, R2 ;  /* 0x0000763260027816 */ /* 0x001fe40000000002 */
[----:B------:R-:W-:Y:S01]  /*9eb0*/  PRMT R57, R101, 0x7632, R57 ;  /* 0x0000763265397816 */ /* 0x000fe20000000039 */
[----:B------:R0:W-:Y:S04]  /*9ec0*/  STG.E.U16 desc[UR18][R64.64], R32 ;  /* 0x0000002040007986 */ /* 0x0001e8000c101512 */
[----:B------:R-:W-:Y:S01]  /*9ed0*/  STG.E.U16 desc[UR18][R20.64], R95 ;  /* 0x0000005f14007986 */ /* 0x000fe2000c101512 */
[----:B-1----:R-:W-:-:S02]  /*9ee0*/  PRMT R3, R99, 0x7632, R3 ;  /* 0x0000763263037816 */ /* 0x002fc40000000003 */
[----:B------:R-:W-:Y:S01]  /*9ef0*/  PRMT R61, R105, 0x7632, R61 ;  /* 0x00007632693d7816 */ /* 0x000fe2000000003d */
[----:B------:R1:W-:Y:S04]  /*9f00*/  STG.E.U16 desc[UR18][R68.64], R12 ;  /* 0x0000000c44007986 */ /* 0x0003e8000c101512 */
[----:B------:R-:W-:Y:S01]  /*9f10*/  STG.E.U16 desc[UR18][R42.64], R96 ;  /* 0x000000602a007986 */ /* 0x000fe2000c101512 */
[----:B0-----:R-:W-:Y:S02]  /*9f20*/  PRMT R64, R108, 0x7632, R64 ;  /* 0x000076326c407816 */ /* 0x001fe40000000040 */
[----:B------:R-:W-:Y:S01]  /*9f30*/  PRMT R65, R109, 0x7632, R65 ;  /* 0x000076326d417816 */ /* 0x000fe20000000041 */
[----:B------:R0:W-:Y:S04]  /*9f40*/  STG.E.U16 desc[UR18][R72.64], R2 ;  /* 0x0000000248007986 */ /* 0x0001e8000c101512 */
[----:B------:R2:W-:Y:S01]  /*9f50*/  STG.E.U16 desc[UR18][R10.64], R98 ;  /* 0x000000620a007986 */ /* 0x0005e2000c101512 */
[----:B-1----:R-:W-:-:S02]  /*9f60*/  PRMT R68, R116, 0x7632, R68 ;  /* 0x0000763274447816 */ /* 0x002fc40000000044 */
[----:B------:R-:W-:Y:S01]  /*9f70*/  PRMT R69, R117, 0x7632, R69 ;  /* 0x0000763275457816 */ /* 0x000fe20000000045 */
[----:B------:R-:W-:Y:S04]  /*9f80*/  STG.E.U16 desc[UR18][R76.64], R38 ;  /* 0x000000264c007986 */ /* 0x000fe8000c101512 */
[----:B------:R-:W-:Y:S01]  /*9f90*/  STG.E.U16 desc[UR18][R48.64], R99 ;  /* 0x0000006330007986 */ /* 0x000fe2000c101512 */
[----:B0-----:R-:W-:Y:S02]  /*9fa0*/  PRMT R2, R102, 0x7632, R2 ;  /* 0x0000763266027816 */ /* 0x001fe40000000002 */
[----:B------:R-:W-:Y:S01]  /*9fb0*/  PRMT R72, R125, 0x7632, R72 ;  /* 0x000076327d487816 */ /* 0x000fe20000000048 */
[----:B------:R0:W-:Y:S01]  /*9fc0*/  STG.E.U16 desc[UR18][R80.64], R3 ;  /* 0x0000000350007986 */ /* 0x0001e2000c101512 */
[----:B--2---:R-:W-:-:S02]  /*9fd0*/  PRMT R11, R100, 0x7632, R11 ;  /* 0x00007632640b7816 */ /* 0x004fc4000000000b */
[----:B------:R-:W-:Y:S01]  /*9fe0*/  PRMT R73, R124, 0x7632, R73 ;  /* 0x000076327c497816 */ /* 0x000fe20000000049 */
[----:B------:R-:W-:Y:S04]  /*9ff0*/  STG.E.U16 desc[UR18][R28.64], R100 ;  /* 0x000000641c007986 */ /* 0x000fe8000c101512 */
[----:B------:R-:W-:Y:S04]  /*a000*/  STG.E.U16 desc[UR18][R106.64], R11 ;  /* 0x0000000b6a007986 */ /* 0x000fe8000c101512 */
[----:B------:R1:W-:Y:S01]  /*a010*/  STG.E.U16 desc[UR18][R54.64], R101 ;  /* 0x0000006536007986 */ /* 0x0003e2000c101512 */
[----:B0-----:R-:W-:-:S03]  /*a020*/  PRMT R3, R104, 0x7632, R3 ;  /* 0x0000763268037816 */ /* 0x001fc60000000003 */
[----:B------:R-:W-:Y:S04]  /*a030*/  STG.E.U16 desc[UR18][R114.64], R57 ;  /* 0x0000003972007986 */ /* 0x000fe8000c101512 */
[----:B------:R-:W-:Y:S01]  /*a040*/  STG.E.U16 desc[UR18][R152.64], R102 ;  /* 0x0000006698007986 */ /* 0x000fe2000c101512 */
[----:B-1----:R-:W-:-:S03]  /*a050*/  PRMT R55, R103, 0x7632, R55 ;  /* 0x0000763267377816 */ /* 0x002fc60000000037 */
[----:B------:R0:W-:Y:S04]  /*a060*/  STG.E.U16 desc[UR18][R82.64], R2 ;  /* 0x0000000252007986 */ /* 0x0001e8000c101512 */
[----:B------:R-:W-:Y:S04]  /*a070*/  STG.E.U16 desc[UR18][R46.64], R103 ;  /* 0x000000672e007986 */ /* 0x000fe8000c101512 */
[----:B------:R-:W-:Y:S04]  /*a080*/  STG.E.U16 desc[UR18][R110.64], R55 ;  /* 0x000000376e007986 */ /* 0x000fe8000c101512 */
[----:B------:R-:W-:Y:S01]  /*a090*/  STG.E.U16 desc[UR18][R18.64], R104 ;  /* 0x0000006812007986 */ /* 0x000fe2000c101512 */
[----:B0-----:R-:W-:-:S03]  /*a0a0*/  PRMT R2, R112, 0x7632, R2 ;  /* 0x0000763270027816 */ /* 0x001fc60000000002 */
[----:B------:R0:W-:Y:S04]  /*a0b0*/  STG.E.U16 desc[UR18][R118.64], R3 ;  /* 0x0000000376007986 */ /* 0x0001e8000c101512 */
[----:B------:R-:W-:Y:S04]  /*a0c0*/  STG.E.U16 desc[UR18][R52.64], R105 ;  /* 0x0000006934007986 */ /* 0x000fe8000c101512 */
[----:B------:R-:W-:Y:S04]  /*a0d0*/  STG.E.U16 desc[UR18][R122.64], R61 ;  /* 0x0000003d7a007986 */ /* 0x000fe8000c101512 */
[----:B------:R1:W-:Y:S01]  /*a0e0*/  STG.E.U16 desc[UR18][R6.64], R108 ;  /* 0x0000006c06007986 */ /* 0x0003e2000c101512 */
[----:B0-----:R-:W-:-:S03]  /*a0f0*/  PRMT R3, R113, 0x7632, R3 ;  /* 0x0000763271037816 */ /* 0x001fc60000000003 */
[----:B------:R-:W-:Y:S04]  /*a100*/  STG.E.U16 desc[UR18][R128.64], R64 ;  /* 0x0000004080007986 */ /* 0x000fe8000c101512 */
[----:B------:R-:W-:Y:S01]  /*a110*/  STG.E.U16 desc[UR18][R58.64], R109 ;  /* 0x0000006d3a007986 */ /* 0x000fe2000c101512 */
[----:B-1----:R-:W0:Y:S03]  /*a120*/  LDC.64 R6, c[0x0][0x3a0] ;  /* 0x0000e800ff067b82 */ /* 0x002e260000000a00 */
[----:B------:R-:W-:Y:S04]  /*a130*/  STG.E.U16 desc[UR18][R130.64], R65 ;  /* 0x0000004182007986 */ /* 0x000fe8000c101512 */
[----:B------:R-:W-:Y:S04]  /*a140*/  STG.E.U16 desc[UR18][R26.64], R112 ;  /* 0x000000701a007986 */ /* 0x000fe8000c101512 */
[----:B------:R1:W-:Y:S04]  /*a150*/  STG.E.U16 desc[UR18][R132.64], R2 ;  /* 0x0000000284007986 */ /* 0x0003e8000c101512 */
[----:B------:R-:W-:Y:S04]  /*a160*/  STG.E.U16 desc[UR18][R62.64], R113 ;  /* 0x000000713e007986 */ /* 0x000fe8000c101512 */
[----:B------:R2:W-:Y:S04]  /*a170*/  STG.E.U16 desc[UR18][R134.64], R3 ;  /* 0x0000000386007986 */ /* 0x0005e8000c101512 */
[----:B------:R4:W-:Y:S01]  /*a180*/  STG.E.U16 desc[UR18][R4.64], R116 ;  /* 0x0000007404007986 */ /* 0x0009e2000c101512 */
[----:B-1----:R-:W-:-:S03]  /*a190*/  PRMT R2, R121, 0x7632, R2 ;  /* 0x0000763279027816 */ /* 0x002fc60000000002 */
[----:B------:R-:W-:Y:S04]  /*a1a0*/  STG.E.U16 desc[UR18][R136.64], R68 ;  /* 0x0000004488007986 */ /* 0x000fe8000c101512 */
[----:B------:R-:W-:Y:S01]  /*a1b0*/  STG.E.U16 desc[UR18][R66.64], R117 ;  /* 0x0000007542007986 */ /* 0x000fe2000c101512 */
[C---:B--2---:R-:W-:Y:S01]  /*a1c0*/  SHF.L.U32 R3, R0.reuse, 0x2, RZ ;  /* 0x0000000200037819 */ /* 0x044fe200000006ff */
[----:B------:R-:W-:Y:S01]  /*a1d0*/  IMAD.HI R0, R0, 0x4, RZ ;  /* 0x0000000400007827 */ /* 0x000fe200078e02ff */
[----:B----4-:R-:W-:Y:S01]  /*a1e0*/  PRMT R4, R120, 0x7632, R4 ;  /* 0x0000763278047816 */ /* 0x010fe20000000004 */
[----:B------:R-:W-:Y:S01]  /*a1f0*/  STG.E.U16 desc[UR18][R138.64], R69 ;  /* 0x000000458a007986 */ /* 0x000fe2000c101512 */
[----:B------:R-:W-:-:S03]  /*a200*/  PRMT R5, R127, 0x7632, R5 ;  /* 0x000076327f057816 */ /* 0x000fc60000000005 */
[----:B------:R-:W-:Y:S04]  /*a210*/  STG.E.U16 desc[UR18][R34.64], R121 ;  /* 0x0000007922007986 */ /* 0x000fe8000c101512 */
[----:B------:R0:W-:Y:S04]  /*a220*/  STG.E.U16 desc[UR18][R140.64], R2 ;  /* 0x000000028c007986 */ /* 0x0001e8000c101512 */
[----:B------:R-:W-:Y:S04]  /*a230*/  STG.E.U16 desc[UR18][R70.64], R120 ;  /* 0x0000007846007986 */ /* 0x000fe8000c101512 */
[----:B------:R-:W-:Y:S04]  /*a240*/  STG.E.U16 desc[UR18][R142.64], R4 ;  /* 0x000000048e007986 */ /* 0x000fe8000c101512 */
[----:B------:R-:W-:Y:S01]  /*a250*/  STG.E.U16 desc[UR18][R8.64], R125 ;  /* 0x0000007d08007986 */ /* 0x000fe2000c101512 */
[----:B0-----:R-:W-:-:S03]  /*a260*/  IADD3 R2, P1, P2, R3, UR6, R6 ;  /* 0x0000000603027c10 */ /* 0x001fc6000fa3e006 */
[----:B------:R-:W-:Y:S01]  /*a270*/  STG.E.U16 desc[UR18][R144.64], R72 ;  /* 0x0000004890007986 */ /* 0x000fe2000c101512 */
[----:B------:R-:W-:-:S03]  /*a280*/  IADD3.X R3, PT, PT, R0, UR5, R7, P1, P2 ;  /* 0x0000000500037c10 */ /* 0x000fc60008fe4407 */
[----:B------:R0:W-:Y:S04]  /*a290*/  STG.E.U16 desc[UR18][R74.64], R127 ;  /* 0x0000007f4a007986 */ /* 0x0001e8000c101512 */
[----:B------:R1:W-:Y:S04]  /*a2a0*/  STG.E.U16 desc[UR18][R148.64], R5 ;  /* 0x0000000594007986 */ /* 0x0003e8000c101512 */
[----:B------:R1:W-:Y:S01]  /*a2b0*/  STG.E.U16 desc[UR18][R40.64], R124 ;  /* 0x0000007c28007986 */ /* 0x0003e2000c101512 */
[----:B0-----:R-:W-:-:S03]  /*a2c0*/  PRMT R75, R126, 0x7632, R75 ;  /* 0x000076327e4b7816 */ /* 0x001fc6000000004b */
[----:B------:R1:W-:Y:S04]  /*a2d0*/  STG.E.U16 desc[UR18][R146.64], R73 ;  /* 0x0000004992007986 */ /* 0x0003e8000c101512 */
[----:B------:R1:W-:Y:S04]  /*a2e0*/  STG.E.U16 desc[UR18][R78.64], R126 ;  /* 0x0000007e4e007986 */ /* 0x0003e8000c101512 */
[----:B------:R1:W-:Y:S04]  /*a2f0*/  STG.E.U16 desc[UR18][R150.64], R75 ;  /* 0x0000004b96007986 */ /* 0x0003e8000c101512 */
[----:B------:R1:W-:Y:S01]  /*a300*/  STG.E desc[UR18][R2.64], R84 ;  /* 0x0000005402007986 */ /* 0x0003e2000c101912 */
[----:B---3--:R-:W-:Y:S06]  /*a310*/  BAR.SYNC.DEFER_BLOCKING 0x0 ;  /* 0x0000000000007b1d */ /* 0x008fec0000010000 */
[----:B------:R-:W-:Y:S05]  /*a320*/  @P0 BRA `(.L_x_20) ;  /* 0x0000000000a00947 */ /* 0x000fea0003800000 */
[----:B------:R-:W0:Y:S01]  /*a330*/  S2UR UR5, SR_CgaCtaId ;  /* 0x00000000000579c3 */ /* 0x000e220000008800 */
[----:B------:R-:W-:Y:S01]  /*a340*/  NOP ;  /* 0x0000000000007918 */ /* 0x000fe20000000000 */
[----:B------:R-:W-:Y:S01]  /*a350*/  UMOV UR4, 0x50 ;  /* 0x0000005000047882 */ /* 0x000fe20000000000 */
[----:B------:R-:W-:Y:S01]  /*a360*/  MOV R0, UR8 ;  /* 0x0000000800007c02 */ /* 0x000fe20008000f00 */
[----:B------:R-:W-:Y:S01]  /*a370*/  HFMA2 R7, -RZ, RZ, 0, 5.9604644775390625e-08 ;  /* 0x00000001ff077431 */ /* 0x000fe200000001ff */
[----:B-1----:R-:W-:Y:S02]  /*a380*/  MOV R3, 0xffff ;  /* 0x0000ffff00037802 */ /* 0x002fe40000000f00 */
[----:B------:R-:W-:-:S04]  /*a390*/  LOP3.LUT R0, R0, 0xffff, RZ, 0xc0, !PT ;  /* 0x0000ffff00007812 */ /* 0x000fc800078ec0ff */
[----:B------:R-:W-:-:S04]  /*a3a0*/  SHF.R.U32.HI R0, RZ, 0x5, R0 ;  /* 0x00000005ff007819 */ /* 0x000fc80000011600 */
[----:B------:R-:W-:Y:S02]  /*a3b0*/  IADD3 R2, PT, PT, R0, 0x10, RZ ;  /* 0x0000001000027810 */ /* 0x000fe40007ffe0ff */
[----:B------:R-:W-:Y:S01]  /*a3c0*/  SHF.L.U32 R0, R3, R0, RZ ;  /* 0x0000000003007219 */ /* 0x000fe200000006ff */
[----:B0-----:R-:W-:Y:S01]  /*a3d0*/  ULEA UR6, UR5, UR4, 0x18 ;  /* 0x0000000405067291 */ /* 0x001fe2000f8ec0ff */
[----:B------:R-:W-:-:S04]  /*a3e0*/  SHF.L.U32 R3, R7, R2, RZ ;  /* 0x0000000207037219 */ /* 0x000fc800000006ff */
[----:B------:R-:W-:-:S04]  /*a3f0*/  LOP3.LUT R0, R3, R0, RZ, 0xfc, !PT ;  /* 0x0000000003007212 */ /* 0x000fc800078efcff */
[----:B------:R-:W0:Y:S01]  /*a400*/  LDS R5, [UR6] ;  /* 0x00000006ff057984 */ /* 0x000e220008000800 */
[C---:B------:R-:W-:Y:S02]  /*a410*/  LOP3.LUT R2, R0.reuse, 0xffff, RZ, 0xc0, !PT ;  /* 0x0000ffff00027812 */ /* 0x040fe400078ec0ff */
[----:B0-----:R-:W-:-:S04]  /*a420*/  LOP3.LUT R3, R0, 0xffff, R5, 0x80, !PT ;  /* 0x0000ffff00037812 */ /* 0x001fc800078e8005 */
[----:B------:R-:W-:-:S13]  /*a430*/  ISETP.NE.AND P0, PT, R3, R2, PT ;  /* 0x000000020300720c */ /* 0x000fda0003f05270 */
[----:B------:R-:W-:Y:S05]  /*a440*/  @P0 BRA `(.L_x_21) ;  /* 0x0000000000500947 */ /* 0x000fea0003800000 */
[----:B------:R-:W-:Y:S02]  /*a450*/  SHF.R.U32.HI R5, RZ, 0x10, R5 ;  /* 0x00000010ff057819 */ /* 0x000fe40000011605 */
[----:B------:R-:W-:-:S04]  /*a460*/  SHF.R.U32.HI R2, RZ, 0x10, R0 ;  /* 0x00000010ff027819 */ /* 0x000fc80000011600 */
[----:B------:R-:W-:-:S04]  /*a470*/  LOP3.LUT R5, R5, R2, RZ, 0xc0, !PT ;  /* 0x0000000205057212 */ /* 0x000fc800078ec0ff */
[----:B------:R-:W-:-:S13]  /*a480*/  ISETP.NE.AND P0, PT, R5, R2, PT ;  /* 0x000000020500720c */ /* 0x000fda0003f05270 */
[----:B------:R-:W-:Y:S05]  /*a490*/  @P0 BRA `(.L_x_22) ;  /* 0x0000000000300947 */ /* 0x000fea0003800000 */
[----:B------:R-:W-:Y:S01]  /*a4a0*/  R2UR UR4, R0 ;  /* 0x00000000000472ca */ /* 0x000fe200000e0000 */
[----:B------:R-:W-:Y:S01]  /*a4b0*/  VOTEU.ANY UR5, UPT, PT ;  /* 0x0000000000057886 */ /* 0x000fe200038e0100 */
[----:B------:R-:W0:Y:S01]  /*a4c0*/  S2R R0, SR_LANEID ;  /* 0x0000000000007919 */ /* 0x000e220000000000 */
[----:B------:R-:W-:-:S10]  /*a4d0*/  UFLO.U32 UR5, UR5 ;  /* 0x00000005000572bd */ /* 0x000fd400080e0000 */
[----:B------:R-:W-:-:S06]  /*a4e0*/  ULOP3.LUT UR4, URZ, UR4, URZ, 0x33, !UPT ;  /* 0x00000004ff047292 */ /* 0x000fcc000f8e33ff */
[----:B------:R-:W-:-:S04]  /*a4f0*/  MOV R2, UR4 ;  /* 0x0000000400027c02 */ /* 0x000fc80008000f00 */
[----:B------:R-:W1:Y:S02]  /*a500*/  REDUX UR7, R2 ;  /* 0x00000000020773c4 */ /* 0x000e640000000000 */
[----:B------:R2:W-:Y:S01]  /*a510*/  UTCATOMSWS.AND URZ, UR4 ;  /* 0x0000000400ff79e3 */ /* 0x0005e20008000000 */
[----:B0-----:R-:W-:Y:S02]  /*a520*/  ISETP.EQ.U32.AND P0, PT, R0, UR5, PT ;  /* 0x0000000500007c0c */ /* 0x001fe4000bf02070 */
[----:B-1----:R-:W-:-:S11]  /*a530*/  MOV R0, UR7 ;  /* 0x0000000700007c02 */ /* 0x002fd60008000f00 */
[----:B------:R2:W-:Y:S01]  /*a540*/  @P0 ATOMS.AND RZ, [UR6], R0 ;  /* 0x00000000ffff098c */ /* 0x0005e2000a800006 */
[----:B------:R-:W-:Y:S05]  /*a550*/  BRA `(.L_x_20) ;  /* 0x0000000000147947 */ /* 0x000fea0003800000 */
.L_x_22:
[----:B------:R-:W-:-:S07]  /*a560*/  MOV R2, 0xa580 ;  /* 0x0000a58000027802 */ /* 0x000fce0000000f00 */
[----:B------:R-:W-:Y:S05]  /*a570*/  CALL.REL.NOINC `($__internal_0_$__cuda_sm10x_tcgen05_guardrail_trap_col_being_dealloced_not_returned_by_alloc) ;  /* 0x0000000000447944 */ /* 0x000fea0003c00000 */
[----:B------:R-:W-:Y:S05]  /*a580*/  BRA `(.L_x_20) ;  /* 0x0000000000087947 */ /* 0x000fea0003800000 */
.L_x_21:
[----:B------:R-:W-:-:S07]  /*a590*/  MOV R2, 0xa5b0 ;  /* 0x0000a5b000027802 */ /* 0x000fce0000000f00 */
[----:B------:R-:W-:Y:S05]  /*a5a0*/  CALL.REL.NOINC `($__internal_2_$__cuda_sm10x_tcgen05_guardrail_trap_unallocated_columns_being_dealloced) ;  /* 0x0000000000507944 */ /* 0x000fea0003c00000 */
.L_x_20:
[----:B------:R-:W-:Y:S01]  /*a5b0*/  NOP ;  /* 0x0000000000007918 */ /* 0x000fe20000000000 */
[----:B--2---:R-:W-:Y:S05]  /*a5c0*/  EXIT ;  /* 0x000000000000794d */ /* 0x004fea0003800000 */
.L_x_8:
[----:B------:R-:W1:Y:S02]  /*a5d0*/  SYNCS.PHASECHK.TRANS64.TRYWAIT P4, [UR7+0xa000], RZ ;  /* 0x00a000ffff0075a7 */ /* 0x000e640008081107 */
[----:B-1----:R-:W-:Y:S05]  /*a5e0*/  @!P4 BRA `(.L_x_8) ;  /* 0xfffffffc00f8c947 */ /* 0x002fea000383ffff */
[----:B------:R-:W-:Y:S05]  /*a5f0*/  BRA `(.L_x_7) ;  /* 0xffffff8000a87947 */ /* 0x000fea000383ffff */
.L_x_14:
[----:B------:R-:W1:Y:S02]  /*a600*/  SYNCS.PHASECHK.TRANS64.TRYWAIT P2, [UR7+0xe010], RZ ;  /* 0x00e010ffff0075a7 */ /* 0x000e640008041107 */
[----:B-1----:R-:W-:Y:S05]  /*a610*/  @!P2 BRA `(.L_x_14) ;  /* 0xfffffffc00f8a947 */ /* 0x002fea000383ffff */
[----:B------:R-:W-:Y:S05]  /*a620*/  BRA `(.L_x_23) ;  /* 0xffffffb000c47947 */ /* 0x000fea000383ffff */
.L_x_15:
[----:B------:R-:W1:Y:S02]  /*a630*/  SYNCS.PHASECHK.TRANS64.TRYWAIT P2, [UR10], R93 ;  /* 0x0000005dff0075a7 */ /* 0x000e64000804110a */
[----:B-1----:R-:W-:Y:S05]  /*a640*/  @!P2 BRA `(.L_x_15) ;  /* 0xfffffffc00f8a947 */ /* 0x002fea000383ffff */
[----:B------:R-:W-:Y:S05]  /*a650*/  BRA `(.L_x_24) ;  /* 0xffffffbc00207947 */ /* 0x000fea000383ffff */
.L_x_19:
[----:B------:R-:W1:Y:S02]  /*a660*/  SYNCS.PHASECHK.TRANS64.TRYWAIT P4, [UR10], R5 ;  /* 0x00000005ff0075a7 */ /* 0x000e64000808110a */
[----:B-1----:R-:W-:Y:S05]  /*a670*/  @!P4 BRA `(.L_x_19) ;  /* 0xfffffffc00f8c947 */ /* 0x002fea000383ffff */
[----:B------:R-:W-:Y:S05]  /*a680*/  BRA `(.L_x_18) ;  /* 0xffffffd8000c7947 */ /* 0x000fea000383ffff */
        .weak           $__internal_0_$__cuda_sm10x_tcgen05_guardrail_trap_col_being_dealloced_not_returned_by_alloc
        .type           $__internal_0_$__cuda_sm10x_tcgen05_guardrail_trap_col_being_dealloced_not_returned_by_alloc,@function
        .size           $__internal_0_$__cuda_sm10x_tcgen05_guardrail_trap_col_being_dealloced_not_returned_by_alloc,($__internal_1_$__cuda_sm10x_tcgen05_guardrail_trap_phase_invalid_during_alloc - $__internal_0_$__cuda_sm10x_tcgen05_guardrail_trap_col_being_dealloced_not_returned_by_alloc)
$__internal_0_$__cuda_sm10x_tcgen05_guardrail_trap_col_being_dealloced_not_returned_by_alloc:
[----:B------:R-:W-:Y:S05]  /*a690*/  BPT.TRAP 0x1 ;  /* 0x000000040000795c */ /* 0x000fea0000300000 */
[----:B------:R-:W-:-:S04]  /*a6a0*/  MOV R3, 0x0 ;  /* 0x0000000000037802 */ /* 0x000fc80000000f00 */
[----:B------:R-:W-:Y:S05]  /*a6b0*/  RET.REL.NODEC R2 `(attn_fwd) ;  /* 0xffffff5802507950 */ /* 0x000fea0003c3ffff */
        .weak           $__internal_1_$__cuda_sm10x_tcgen05_guardrail_trap_phase_invalid_during_alloc
        .type           $__internal_1_$__cuda_sm10x_tcgen05_guardrail_trap_phase_invalid_during_alloc,@function
        .size           $__internal_1_$__cuda_sm10x_tcgen05_guardrail_trap_phase_invalid_during_alloc,($__internal_2_$__cuda_sm10x_tcgen05_guardrail_trap_unallocated_columns_being_dealloced - $__internal_1_$__cuda_sm10x_tcgen05_guardrail_trap_phase_invalid_during_alloc)
$__internal_1_$__cuda_sm10x_tcgen05_guardrail_trap_phase_invalid_during_alloc:
[----:B------:R-:W-:Y:S05]  /*a6c0*/  BPT.TRAP 0x1 ;  /* 0x000000040000795c */ /* 0x000fea0000300000 */
[----:B------:R-:W-:-:S04]  /*a6d0*/  HFMA2 R3, -RZ, RZ, 0, 0 ;  /* 0x00000000ff037431 */ /* 0x000fc800000001ff */
[----:B------:R-:W-:Y:S05]  /*a6e0*/  RET.REL.NODEC R2 `(attn_fwd) ;  /* 0xffffff5802447950 */ /* 0x000fea0003c3ffff */
        .weak           $__internal_2_$__cuda_sm10x_tcgen05_guardrail_trap_unallocated_columns_being_dealloced
        .type           $__internal_2_$__cuda_sm10x_tcgen05_guardrail_trap_unallocated_columns_being_dealloced,@function
        .size           $__internal_2_$__cuda_sm10x_tcgen05_guardrail_trap_unallocated_columns_being_dealloced,(.L_x_28 - $__internal_2_$__cuda_sm10x_tcgen05_guardrail_trap_unallocated_columns_being_dealloced)
$__internal_2_$__cuda_sm10x_tcgen05_guardrail_trap_unallocated_columns_being_dealloced:
[----:B------:R-:W-:Y:S05]  /*a6f0*/  BPT.TRAP 0x1 ;  /* 0x000000040000795c */ /* 0x000fea0000300000 */
[----:B------:R-:W-:-:S04]  /*a700*/  MOV R3, 0x0 ;  /* 0x0000000000037802 */ /* 0x000fc80000000f00 */
[----:B------:R-:W-:Y:S05]  /*a710*/  RET.REL.NODEC R2 `(attn_fwd) ;  /* 0xffffff5802387950 */ /* 0x000fea0003c3ffff */
.L_x_25:
[----:B------:R-:W-:-:S00]  /*a720*/  BRA `(.L_x_25) ;  /* 0xfffffffc00fc7947 */ /* 0x000fc0000383ffff */
[----:B------:R-:W-:-:S00]  /*a730*/  NOP ;  /* 0x0000000000007918 */ /* 0x000fc00000000000 */
        /* <DEDUP_REMOVED lines=12> */
.L_x_28:


//--------------------- .nv.global.init           --------------------------
	.section	.nv.global.init,"aw",@progbits
.nv.global.init:
	.type		_$_str,@object
	.size		_$_str,(.L_3 - _$_str)
_$_str:
        /*0000*/ 	.byte	0x5f, 0x5f, 0x43, 0x55, 0x44, 0x41, 0x5f, 0x46, 0x54, 0x5a, 0x00
.L_3:


//--------------------- .nv.shared.attn_fwd       --------------------------
	.section	.nv.shared.attn_fwd,"aw",@nobits
	.sectionflags	@""
	.align	16
	.zero		1024


//--------------------- .nv.shared.reserved.0     --------------------------
	.section	.nv.shared.reserved.0,"aw",@nobits
	.align	8
	.weak		__nv_reservedSMEM_offset_0_alias
	.size		__nv_reservedSMEM_offset_0_alias, 0, 64
	.other		__nv_reservedSMEM_offset_0_alias,@"STO_CUDA_RESERVED_SHARED STV_DEFAULT"
__nv_reservedSMEM_offset_0_alias:
	.zero		0
.nv.shared.reserved.0:
	.zero		64
	.weak		__nv_reservedSMEM_allocation_phase
	.type		__nv_reservedSMEM_allocation_phase,@object
	.size		__nv_reservedSMEM_allocation_phase,(.L_0 - __nv_reservedSMEM_allocation_phase)
__nv_reservedSMEM_allocation_phase:
	.zero		1
.L_0:
	.zero		7
	.weak		__nv_reservedSMEM_devtool_atexit_pc
	.type		__nv_reservedSMEM_devtool_atexit_pc,@object
	.size		__nv_reservedSMEM_devtool_atexit_pc,(__nv_reservedSMEM_allocation_mask - __nv_reservedSMEM_devtool_atexit_pc)
__nv_reservedSMEM_devtool_atexit_pc:
	.zero		8
	.weak		__nv_reservedSMEM_allocation_mask
	.type		__nv_reservedSMEM_allocation_mask,@object
	.size		__nv_reservedSMEM_allocation_mask,(.L_2 - __nv_reservedSMEM_allocation_mask)
__nv_reservedSMEM_allocation_mask:
	.zero		4
.L_2:


//--------------------- .nv.constant0.attn_fwd    --------------------------
	.section	.nv.constant0.attn_fwd,"a",@progbits
	.sectionflags	@""
	.align	4
.nv.constant0.attn_fwd:
	.zero		1032


//--------------------- SYMBOLS --------------------------

	.type		.nv.reservedSmem.offset0,@object
	.size		.nv.reservedSmem.offset0,0x4
	.type		.nv.reservedSmem.cap,@object
	.size		.nv.reservedSmem.cap,0x4
